	.target	sm_90a

	.elftype	@"ET_EXEC"


//--------------------- .note.nv.tkinfo           --------------------------
	.section	.note.nv.tkinfo,"",@"SHT_NOTE"
	.sectionflags	@"SHF_NOTE_NV_TKINFO"
	.tkinfo
        /*0018*/ 	.word	0x00000002
        /*0030*/ 	.string	""
        /*0030*/ 	.string	"ptxas"
        /*0030*/ 	.string	"Cuda compilation tools, release 13.0, V13.0.88"
        /*0030*/ 	.string	"Build cuda_13.0.r13.0/compiler.36424714_0"
        /*0030*/ 	.string	"-arch sm_90a -m 64 "



//--------------------- .note.nv.cuinfo           --------------------------
	.section	.note.nv.cuinfo,"",@"SHT_NOTE"
	.sectionflags	@"SHF_NOTE_NV_CUINFO"
        /*0018*/ 	.short	0x0002
        /*001a*/ 	.short	0x005a
        /*001c*/ 	.short	0x0082
	.zero		2


//--------------------- .nv.info                  --------------------------
	.section	.nv.info,"",@"SHT_CUDA_INFO"
	.align	4


	//----- nvinfo : EIATTR_REGCOUNT
	.align		4
        /*0000*/ 	.byte	0x04, 0x2f
        /*0002*/ 	.short	(.L_15 - .L_14)
	.align		4
.L_14:
        /*0004*/ 	.word	index@(_ZN7cutlass13device_kernelINS_4gemm6kernel13GemmUniversalIN4cute5tupleIJiiiiEEENS1_10collective13CollectiveMmaINS1_34MainloopSm90TmaGmmaWarpSpecializedILi4ENS5_IJNS4_1CILi1EEESB_SB_EEENS1_35KernelTmaWarpSpecializedCooperativeEEENS5_IJNSA_ILi192EEENSA_ILi176EEENSA_ILi128EEEEEEaNS5_IJlSB_lEEEaSJ_NS4_8TiledMMAINS4_8MMA_AtomIJNS4_4SM904GMMA26MMA_64x16x32_S32S8S8_SS_TNEEEENS4_6LayoutINS5_IJNSA_ILi2EEESB_SB_EEENS5_IJSB_NSA_ILi0EEEST_EEEEENS5_IJNS4_10UnderscoreESW_SW_EEEEENS4_13SM90_TMA_LOADENS4_14ComposedLayoutINS4_7SwizzleILi3ELi4ELi3EEENS4_18smem_ptr_flag_bitsILi8EEENSQ_INS5_IJNSA_ILi8EEESH_EEENS5_IJSH_SB_EEEEEEEvNS4_8identityESZ_S19_vS1A_EENS_8epilogue10collective6detail29Sm90TmaWarpSpecializedAdapterINS1D_15DefaultEpilogueIaSJ_SJ_NS1C_6thread17LinearCombinationIaLi1EiiLNS1H_9ScaleType4KindE0ELNS_15FloatRoundStyleE2EaEENS1_15EpilogueDefaultEEEEEvvEEEEvNT_6ParamsE)
        /*0008*/ 	.word	0x000000a8


	//----- nvinfo : EIATTR_FRAME_SIZE
	.align		4
.L_15:
        /*000c*/ 	.byte	0x04, 0x11
        /*000e*/ 	.short	(.L_17 - .L_16)
	.align		4
.L_16:
        /*0010*/ 	.word	index@(_ZN7cutlass13device_kernelINS_4gemm6kernel13GemmUniversalIN4cute5tupleIJiiiiEEENS1_10collective13CollectiveMmaINS1_34MainloopSm90TmaGmmaWarpSpecializedILi4ENS5_IJNS4_1CILi1EEESB_SB_EEENS1_35KernelTmaWarpSpecializedCooperativeEEENS5_IJNSA_ILi192EEENSA_ILi176EEENSA_ILi128EEEEEEaNS5_IJlSB_lEEEaSJ_NS4_8TiledMMAINS4_8MMA_AtomIJNS4_4SM904GMMA26MMA_64x16x32_S32S8S8_SS_TNEEEENS4_6LayoutINS5_IJNSA_ILi2EEESB_SB_EEENS5_IJSB_NSA_ILi0EEEST_EEEEENS5_IJNS4_10UnderscoreESW_SW_EEEEENS4_13SM90_TMA_LOADENS4_14ComposedLayoutINS4_7SwizzleILi3ELi4ELi3EEENS4_18smem_ptr_flag_bitsILi8EEENSQ_INS5_IJNSA_ILi8EEESH_EEENS5_IJSH_SB_EEEEEEEvNS4_8identityESZ_S19_vS1A_EENS_8epilogue10collective6detail29Sm90TmaWarpSpecializedAdapterINS1D_15DefaultEpilogueIaSJ_SJ_NS1C_6thread17LinearCombinationIaLi1EiiLNS1H_9ScaleType4KindE0ELNS_15FloatRoundStyleE2EaEENS1_15EpilogueDefaultEEEEEvvEEEEvNT_6ParamsE)
        /*0014*/ 	.word	0x00000000


	//----- nvinfo : EIATTR_MIN_STACK_SIZE
	.align		4
.L_17:
        /*0018*/ 	.byte	0x04, 0x12
        /*001a*/ 	.short	(.L_19 - .L_18)
	.align		4
.L_18:
        /*001c*/ 	.word	index@(_ZN7cutlass13device_kernelINS_4gemm6kernel13GemmUniversalIN4cute5tupleIJiiiiEEENS1_10collective13CollectiveMmaINS1_34MainloopSm90TmaGmmaWarpSpecializedILi4ENS5_IJNS4_1CILi1EEESB_SB_EEENS1_35KernelTmaWarpSpecializedCooperativeEEENS5_IJNSA_ILi192EEENSA_ILi176EEENSA_ILi128EEEEEEaNS5_IJlSB_lEEEaSJ_NS4_8TiledMMAINS4_8MMA_AtomIJNS4_4SM904GMMA26MMA_64x16x32_S32S8S8_SS_TNEEEENS4_6LayoutINS5_IJNSA_ILi2EEESB_SB_EEENS5_IJSB_NSA_ILi0EEEST_EEEEENS5_IJNS4_10UnderscoreESW_SW_EEEEENS4_13SM90_TMA_LOADENS4_14ComposedLayoutINS4_7SwizzleILi3ELi4ELi3EEENS4_18smem_ptr_flag_bitsILi8EEENSQ_INS5_IJNSA_ILi8EEESH_EEENS5_IJSH_SB_EEEEEEEvNS4_8identityESZ_S19_vS1A_EENS_8epilogue10collective6detail29Sm90TmaWarpSpecializedAdapterINS1D_15DefaultEpilogueIaSJ_SJ_NS1C_6thread17LinearCombinationIaLi1EiiLNS1H_9ScaleType4KindE0ELNS_15FloatRoundStyleE2EaEENS1_15EpilogueDefaultEEEEEvvEEEEvNT_6ParamsE)
        /*0020*/ 	.word	0x00000000
.L_19:


//--------------------- .nv.compat                --------------------------
	.section	.nv.compat,"",@"SHT_CUDA_COMPAT_INFO"
	.align	4
        /*0000*/ 	.byte	0x02, 0x09, 0x01, 0x00, 0x02, 0x02, 0x04, 0x00, 0x02, 0x05, 0x05, 0x00, 0x03, 0x07, 0x01, 0x01
        /*0010*/ 	.byte	0x02, 0x03, 0x01, 0x00, 0x02, 0x06, 0x01, 0x00, 0x04, 0x0b, 0x08, 0x00, 0x00, 0x00, 0x00, 0x00
        /*0020*/ 	.byte	0x00, 0x00, 0x00, 0x00


//--------------------- .nv.info._ZN7cutlass13device_kernelINS_4gemm6kernel13GemmUniversalIN4cute5tupleIJiiiiEEENS1_10collective13CollectiveMmaINS1_34MainloopSm90TmaGmmaWarpSpecializedILi4ENS5_IJNS4_1CILi1EEESB_SB_EEENS1_35KernelTmaWarpSpecializedCooperativeEEENS5_IJNSA_ILi192EEENSA_ILi176EEENSA_ILi128EEEEEEaNS5_IJlSB_lEEEaSJ_NS4_8TiledMMAINS4_8MMA_AtomIJNS4_4SM904GMMA26MMA_64x16x32_S32S8S8_SS_TNEEEENS4_6LayoutINS5_IJNSA_ILi2EEESB_SB_EEENS5_IJSB_NSA_ILi0EEEST_EEEEENS5_IJNS4_10UnderscoreESW_SW_EEEEENS4_13SM90_TMA_LOADENS4_14ComposedLayoutINS4_7SwizzleILi3ELi4ELi3EEENS4_18smem_ptr_flag_bitsILi8EEENSQ_INS5_IJNSA_ILi8EEESH_EEENS5_IJSH_SB_EEEEEEEvNS4_8identityESZ_S19_vS1A_EENS_8epilogue10collective6detail29Sm90TmaWarpSpecializedAdapterINS1D_15DefaultEpilogueIaSJ_SJ_NS1C_6thread17LinearCombinationIaLi1EiiLNS1H_9ScaleType4KindE0ELNS_15FloatRoundStyleE2EaEENS1_15EpilogueDefaultEEEEEvvEEEEvNT_6ParamsE --------------------------
	.section	.nv.info._ZN7cutlass13device_kernelINS_4gemm6kernel13GemmUniversalIN4cute5tupleIJiiiiEEENS1_10collective13CollectiveMmaINS1_34MainloopSm90TmaGmmaWarpSpecializedILi4ENS5_IJNS4_1CILi1EEESB_SB_EEENS1_35KernelTmaWarpSpecializedCooperativeEEENS5_IJNSA_ILi192EEENSA_ILi176EEENSA_ILi128EEEEEEaNS5_IJlSB_lEEEaSJ_NS4_8TiledMMAINS4_8MMA_AtomIJNS4_4SM904GMMA26MMA_64x16x32_S32S8S8_SS_TNEEEENS4_6LayoutINS5_IJNSA_ILi2EEESB_SB_EEENS5_IJSB_NSA_ILi0EEEST_EEEEENS5_IJNS4_10UnderscoreESW_SW_EEEEENS4_13SM90_TMA_LOADENS4_14ComposedLayoutINS4_7SwizzleILi3ELi4ELi3EEENS4_18smem_ptr_flag_bitsILi8EEENSQ_INS5_IJNSA_ILi8EEESH_EEENS5_IJSH_SB_EEEEEEEvNS4_8identityESZ_S19_vS1A_EENS_8epilogue10collective6detail29Sm90TmaWarpSpecializedAdapterINS1D_15DefaultEpilogueIaSJ_SJ_NS1C_6thread17LinearCombinationIaLi1EiiLNS1H_9ScaleType4KindE0ELNS_15FloatRoundStyleE2EaEENS1_15EpilogueDefaultEEEEEvvEEEEvNT_6ParamsE,"",@"SHT_CUDA_INFO"
	.sectionflags	@""
	.align	4


	//----- nvinfo : EIATTR_CUDA_API_VERSION
	.align		4
        /*0000*/ 	.byte	0x04, 0x37
        /*0002*/ 	.short	(.L_21 - .L_20)
.L_20:
        /*0004*/ 	.word	0x00000082


	//----- nvinfo : EIATTR_KPARAM_INFO
	.align		4
.L_21:
        /*0008*/ 	.byte	0x04, 0x17
        /*000a*/ 	.short	(.L_23 - .L_22)
.L_22:
        /*000c*/ 	.word	0x00000000
        /*0010*/ 	.short	0x0000
        /*0012*/ 	.short	0x0070
        /*0014*/ 	.byte	0x00, 0xf0, 0x01, 0x10


	//----- nvinfo : EIATTR_SPARSE_MMA_MASK
	.align		4
.L_23:
        /*0018*/ 	.byte	0x03, 0x50
        /*001a*/ 	.short	0x0000


	//----- nvinfo : EIATTR_MAXREG_COUNT
	.align		4
        /*001c*/ 	.byte	0x03, 0x1b
        /*001e*/ 	.short	0x00a8


	//----- nvinfo : EIATTR_NUM_BARRIERS
	.align		4
        /*0020*/ 	.byte	0x02, 0x4c
        /*0022*/ 	.byte	0x01
	.zero		1


	//----- nvinfo : EIATTR_EXTERNS
	.align		4
        /*0024*/ 	.byte	0x04, 0x0f
        /*0026*/ 	.short	(.L_25 - .L_24)


	//   ....[0]....
	.align		4
.L_24:
        /*0028*/ 	.word	index@(__assertfail)


	//----- nvinfo : EIATTR_MERCURY_ISA_VERSION
	.align		4
.L_25:
        /*002c*/ 	.byte	0x03, 0x5f
        /*002e*/ 	.short	0x0101


	//----- nvinfo : EIATTR_INT_WARP_WIDE_INSTR_OFFSETS
	.align		4
        /*0030*/ 	.byte	0x04, 0x31
        /*0032*/ 	.short	(.L_27 - .L_26)


	//   ....[0]....
.L_26:
        /*0034*/ 	.word	0x000003c0


	//   ....[1]....
        /*0038*/ 	.word	0x000003d0


	//   ....[2]....
        /*003c*/ 	.word	0x000004c0


	//----- nvinfo : EIATTR_COOP_GROUP_MASK_REGIDS
	.align		4
.L_27:
        /*0040*/ 	.byte	0x04, 0x29
        /*0042*/ 	.short	(.L_29 - .L_28)


	//   ....[0]....
.L_28:
        /*0044*/ 	.word	0xffffffff


	//   ....[1]....
        /*0048*/ 	.word	0xffffffff


	//   ....[2]....
        /*004c*/ 	.word	0xffffffff


	//   ....[3]....
        /*0050*/ 	.word	0xffffffff


	//   ....[4]....
        /*0054*/ 	.word	0xffffffff


	//----- nvinfo : EIATTR_COOP_GROUP_INSTR_OFFSETS
	.align		4
.L_29:
        /*0058*/ 	.byte	0x04, 0x28
        /*005a*/ 	.short	(.L_31 - .L_30)


	//   ....[0]....
.L_30:
        /*005c*/ 	.word	0x00000060


	//   ....[1]....
        /*0060*/ 	.word	0x00000070


	//   ....[2]....
        /*0064*/ 	.word	0x00000130


	//   ....[3]....
        /*0068*/ 	.word	0x000002c0


	//   ....[4]....
        /*006c*/ 	.word	0x00000f90


	//----- nvinfo : EIATTR_REG_RECONFIG
	.align		4
.L_31:
        /*0070*/ 	.byte	0x01, 0x54
	.zero		2


	//----- nvinfo : EIATTR_SYSCALL_OFFSETS
	.align		4
        /*0074*/ 	.byte	0x04, 0x46
        /*0076*/ 	.short	(.L_33 - .L_32)


	//   ....[0]....
.L_32:
        /*0078*/ 	.word	0x00001160


	//----- nvinfo : EIATTR_MBARRIER_INSTR_OFFSETS
	.align		4
.L_33:
        /*007c*/ 	.byte	0x04, 0x39
        /*007e*/ 	.short	(.L_35 - .L_34)


	//   ....[0]....
.L_34:
        /*0080*/ 	.word	0x00000230
        /*0084*/ 	.word	0x000000ff
        /*0088*/ 	.word	0x00000000
        /*008c*/ 	.short	0x0100
        /*008e*/ 	.byte	0x08
	.zero		1


	//   ....[1]....
        /*0090*/ 	.word	0x00000240
        /*0094*/ 	.word	0x000000ff
        /*0098*/ 	.word	0x00000020
        /*009c*/ 	.short	0x0100
        /*009e*/ 	.byte	0x08
	.zero		1


	//   ....[2]....
        /*00a0*/ 	.word	0x00000250
        /*00a4*/ 	.word	0x000000ff
        /*00a8*/ 	.word	0x00000008
        /*00ac*/ 	.short	0x0100
        /*00ae*/ 	.byte	0x08
	.zero		1


	//   ....[3]....
        /*00b0*/ 	.word	0x00000260
        /*00b4*/ 	.word	0x000000ff
        /*00b8*/ 	.word	0x00000028
        /*00bc*/ 	.short	0x0100
        /*00be*/ 	.byte	0x08
	.zero		1


	//   ....[4]....
        /*00c0*/ 	.word	0x00000270
        /*00c4*/ 	.word	0x000000ff
        /*00c8*/ 	.word	0x00000010
        /*00cc*/ 	.short	0x0100
        /*00ce*/ 	.byte	0x08
	.zero		1


	//   ....[5]....
        /*00d0*/ 	.word	0x00000280
        /*00d4*/ 	.word	0x000000ff
        /*00d8*/ 	.word	0x00000030
        /*00dc*/ 	.short	0x0100
        /*00de*/ 	.byte	0x08
	.zero		1


	//   ....[6]....
        /*00e0*/ 	.word	0x00000290
        /*00e4*/ 	.word	0x000000ff
        /*00e8*/ 	.word	0x00000018
        /*00ec*/ 	.short	0x0100
        /*00ee*/ 	.byte	0x08
	.zero		1


	//   ....[7]....
        /*00f0*/ 	.word	0x000002a0
        /*00f4*/ 	.word	0x000000ff
        /*00f8*/ 	.word	0x00000038
        /*00fc*/ 	.short	0x0100
        /*00fe*/ 	.byte	0x08
	.zero		1


	//   ....[8]....
        /*0100*/ 	.word	0x00000530
        /*0104*/ 	.word	0x000000ff
        /*0108*/ 	.word	0x00000050
        /*010c*/ 	.short	0x0100
        /*010e*/ 	.byte	0x06
	.zero		1


	//   ....[9]....
        /*0110*/ 	.word	0x00000590
        /*0114*/ 	.word	0x000000ff
        /*0118*/ 	.word	0x00000058
        /*011c*/ 	.short	0x0100
        /*011e*/ 	.byte	0x06
	.zero		1


	//   ....[10]....
        /*0120*/ 	.word	0x00001230
        /*0124*/ 	.word	0x00000003
        /*0128*/ 	.word	0x00000000
        /*012c*/ 	.short	0x010a
        /*012e*/ 	.byte	0x3f
	.zero		1


	//   ....[11]....
        /*0130*/ 	.word	0x00001270
        /*0134*/ 	.word	0x00000003
        /*0138*/ 	.word	0x00000000
        /*013c*/ 	.short	0x010a
        /*013e*/ 	.byte	0x3f
	.zero		1


	//   ....[12]....
        /*0140*/ 	.word	0x000035b0
        /*0144*/ 	.word	0x00000005
        /*0148*/ 	.word	0x00000000
        /*014c*/ 	.short	0x010a
        /*014e*/ 	.byte	0x3f
	.zero		1


	//   ....[13]....
        /*0150*/ 	.word	0x000035f0
        /*0154*/ 	.word	0x00000005
        /*0158*/ 	.word	0x00000000
        /*015c*/ 	.short	0x010a
        /*015e*/ 	.byte	0x3f
	.zero		1


	//   ....[14]....
        /*0160*/ 	.word	0x00005840
        /*0164*/ 	.word	0x00000004
        /*0168*/ 	.word	0x00000000
        /*016c*/ 	.short	0x0101
        /*016e*/ 	.byte	0x3f
	.zero		1


	//   ....[15]....
        /*0170*/ 	.word	0x00005a00
        /*0174*/ 	.word	0x00000000
        /*0178*/ 	.word	0x00000000
        /*017c*/ 	.short	0x0101
        /*017e*/ 	.byte	0x3f
	.zero		1


	//   ....[16]....
        /*0180*/ 	.word	0x0000f5a0
        /*0184*/ 	.word	0x0000000c
        /*0188*/ 	.word	0x00000020
        /*018c*/ 	.short	0x010a
        /*018e*/ 	.byte	0x3f
	.zero		1


	//   ....[17]....
        /*0190*/ 	.word	0x0000f960
        /*0194*/ 	.word	0x00000005
        /*0198*/ 	.word	0x00000058
        /*019c*/ 	.short	0x0101
        /*019e*/ 	.byte	0x3f
	.zero		1


	//   ....[18]....
        /*01a0*/ 	.word	0x00010090
        /*01a4*/ 	.word	0x00000007
        /*01a8*/ 	.word	0x00000000
        /*01ac*/ 	.short	0x010a
        /*01ae*/ 	.byte	0x3f
	.zero		1


	//   ....[19]....
        /*01b0*/ 	.word	0x00010110
        /*01b4*/ 	.word	0x00000006
        /*01b8*/ 	.word	0x00000000
        /*01bc*/ 	.short	0x010a
        /*01be*/ 	.byte	0x3f
	.zero		1


	//   ....[20]....
        /*01c0*/ 	.word	0x000101a0
        /*01c4*/ 	.word	0x00000007
        /*01c8*/ 	.word	0x00000000
        /*01cc*/ 	.short	0x010a
        /*01ce*/ 	.byte	0x3f
	.zero		1


	//   ....[21]....
        /*01d0*/ 	.word	0x00010230
        /*01d4*/ 	.word	0x00000005
        /*01d8*/ 	.word	0x00000000
        /*01dc*/ 	.short	0x010a
        /*01de*/ 	.byte	0x3f
	.zero		1


	//   ....[22]....
        /*01e0*/ 	.word	0x00010290
        /*01e4*/ 	.word	0x00000003
        /*01e8*/ 	.word	0x00000000
        /*01ec*/ 	.short	0x010a
        /*01ee*/ 	.byte	0x3f
	.zero		1


	//   ....[23]....
        /*01f0*/ 	.word	0x000102e0
        /*01f4*/ 	.word	0x00000005
        /*01f8*/ 	.word	0x00000000
        /*01fc*/ 	.short	0x010a
        /*01fe*/ 	.byte	0x3f
	.zero		1


	//   ....[24]....
        /*0200*/ 	.word	0x000103b0
        /*0204*/ 	.word	0x0000000c
        /*0208*/ 	.word	0x00000020
        /*020c*/ 	.short	0x010a
        /*020e*/ 	.byte	0x3f
	.zero		1


	//   ....[25]....
        /*0210*/ 	.word	0x00010480
        /*0214*/ 	.word	0x00000007
        /*0218*/ 	.word	0x00000000
        /*021c*/ 	.short	0x010a
        /*021e*/ 	.byte	0x3f
	.zero		1


	//   ....[26]....
        /*0220*/ 	.word	0x000104d0
        /*0224*/ 	.word	0x00000006
        /*0228*/ 	.word	0x00000000
        /*022c*/ 	.short	0x010a
        /*022e*/ 	.byte	0x3f
	.zero		1


	//   ....[27]....
        /*0230*/ 	.word	0x00010520
        /*0234*/ 	.word	0x00000007
        /*0238*/ 	.word	0x00000000
        /*023c*/ 	.short	0x010a
        /*023e*/ 	.byte	0x3f
	.zero		1


	//----- nvinfo : EIATTR_NUM_MBARRIERS
	.align		4
.L_35:
        /*0240*/ 	.byte	0x03, 0x38
        /*0242*/ 	.short	0x000a


	//----- nvinfo : EIATTR_EXIT_INSTR_OFFSETS
	.align		4
        /*0244*/ 	.byte	0x04, 0x1c
        /*0246*/ 	.short	(.L_37 - .L_36)


	//   ....[0]....
.L_36:
        /*0248*/ 	.word	0x000005e0


	//   ....[1]....
        /*024c*/ 	.word	0x00000ed0


	//   ....[2]....
        /*0250*/ 	.word	0x0000ebe0


	//   ....[3]....
        /*0254*/ 	.word	0x0000f240


	//   ....[4]....
        /*0258*/ 	.word	0x00010280


	//----- nvinfo : EIATTR_MAX_THREADS
	.align		4
.L_37:
        /*025c*/ 	.byte	0x04, 0x05
        /*025e*/ 	.short	(.L_39 - .L_38)
.L_38:
        /*0260*/ 	.word	0x00000180
        /*0264*/ 	.word	0x00000001
        /*0268*/ 	.word	0x00000001


	//----- nvinfo : EIATTR_CRS_STACK_SIZE
	.align		4
.L_39:
        /*026c*/ 	.byte	0x04, 0x1e
        /*026e*/ 	.short	(.L_41 - .L_40)
.L_40:
        /*0270*/ 	.word	0x00000000


	//----- nvinfo : EIATTR_CBANK_PARAM_SIZE
	.align		4
.L_41:
        /*0274*/ 	.byte	0x03, 0x19
        /*0276*/ 	.short	0x0470


	//----- nvinfo : EIATTR_PARAM_CBANK
	.align		4
        /*0278*/ 	.byte	0x04, 0x0a
        /*027a*/ 	.short	(.L_43 - .L_42)
	.align		4
.L_42:
        /*027c*/ 	.word	index@(.nv.constant0._ZN7cutlass13device_kernelINS_4gemm6kernel13GemmUniversalIN4cute5tupleIJiiiiEEENS1_10collective13CollectiveMmaINS1_34MainloopSm90TmaGmmaWarpSpecializedILi4ENS5_IJNS4_1CILi1EEESB_SB_EEENS1_35KernelTmaWarpSpecializedCooperativeEEENS5_IJNSA_ILi192EEENSA_ILi176EEENSA_ILi128EEEEEEaNS5_IJlSB_lEEEaSJ_NS4_8TiledMMAINS4_8MMA_AtomIJNS4_4SM904GMMA26MMA_64x16x32_S32S8S8_SS_TNEEEENS4_6LayoutINS5_IJNSA_ILi2EEESB_SB_EEENS5_IJSB_NSA_ILi0EEEST_EEEEENS5_IJNS4_10UnderscoreESW_SW_EEEEENS4_13SM90_TMA_LOADENS4_14ComposedLayoutINS4_7SwizzleILi3ELi4ELi3EEENS4_18smem_ptr_flag_bitsILi8EEENSQ_INS5_IJNSA_ILi8EEESH_EEENS5_IJSH_SB_EEEEEEEvNS4_8identityESZ_S19_vS1A_EENS_8epilogue10collective6detail29Sm90TmaWarpSpecializedAdapterINS1D_15DefaultEpilogueIaSJ_SJ_NS1C_6thread17LinearCombinationIaLi1EiiLNS1H_9ScaleType4KindE0ELNS_15FloatRoundStyleE2EaEENS1_15EpilogueDefaultEEEEEvvEEEEvNT_6ParamsE)
        /*0280*/ 	.short	0x0210
        /*0282*/ 	.short	0x0470


	//----- nvinfo : EIATTR_SW_WAR
	.align		4
.L_43:
        /*0284*/ 	.byte	0x04, 0x36
        /*0286*/ 	.short	(.L_45 - .L_44)
.L_44:
        /*0288*/ 	.word	0x00000008
.L_45:


//--------------------- .nv.callgraph             --------------------------
	.section	.nv.callgraph,"",@"SHT_CUDA_CALLGRAPH"
	.align	4
	.sectionentsize	8
	.align		4
        /*0000*/ 	.word	0x00000000
	.align		4
        /*0004*/ 	.word	0xffffffff
	.align		4
        /*0008*/ 	.word	index@(_ZN7cutlass13device_kernelINS_4gemm6kernel13GemmUniversalIN4cute5tupleIJiiiiEEENS1_10collective13CollectiveMmaINS1_34MainloopSm90TmaGmmaWarpSpecializedILi4ENS5_IJNS4_1CILi1EEESB_SB_EEENS1_35KernelTmaWarpSpecializedCooperativeEEENS5_IJNSA_ILi192EEENSA_ILi176EEENSA_ILi128EEEEEEaNS5_IJlSB_lEEEaSJ_NS4_8TiledMMAINS4_8MMA_AtomIJNS4_4SM904GMMA26MMA_64x16x32_S32S8S8_SS_TNEEEENS4_6LayoutINS5_IJNSA_ILi2EEESB_SB_EEENS5_IJSB_NSA_ILi0EEEST_EEEEENS5_IJNS4_10UnderscoreESW_SW_EEEEENS4_13SM90_TMA_LOADENS4_14ComposedLayoutINS4_7SwizzleILi3ELi4ELi3EEENS4_18smem_ptr_flag_bitsILi8EEENSQ_INS5_IJNSA_ILi8EEESH_EEENS5_IJSH_SB_EEEEEEEvNS4_8identityESZ_S19_vS1A_EENS_8epilogue10collective6detail29Sm90TmaWarpSpecializedAdapterINS1D_15DefaultEpilogueIaSJ_SJ_NS1C_6thread17LinearCombinationIaLi1EiiLNS1H_9ScaleType4KindE0ELNS_15FloatRoundStyleE2EaEENS1_15EpilogueDefaultEEEEEvvEEEEvNT_6ParamsE)
	.align		4
        /*000c*/ 	.word	index@(__assertfail)
	.align		4
        /*0010*/ 	.word	0x00000000
	.align		4
        /*0014*/ 	.word	0xfffffffe
	.align		4
        /*0018*/ 	.word	0x00000000
	.align		4
        /*001c*/ 	.word	0xfffffffd
	.align		4
        /*0020*/ 	.word	0x00000000
	.align		4
        /*0024*/ 	.word	0xfffffffc


//--------------------- .nv.constant4             --------------------------
	.section	.nv.constant4,"a",@progbits
	.align	8
	.align		8
.nv.constant4:
        /*0000*/ 	.dword	__assertfail
	.align		8
        /*0008*/ 	.dword	__unnamed_1
	.align		8
        /*0010*/ 	.dword	_ZN39_INTERNAL_d70fab3e_4_k_cu_6748112f_28214cuda3std3__45__cpo5beginE
	.align		8
        /*0018*/ 	.dword	_ZN39_INTERNAL_d70fab3e_4_k_cu_6748112f_28214cuda3std3__45__cpo3endE
	.align		8
        /*0020*/ 	.dword	_ZN39_INTERNAL_d70fab3e_4_k_cu_6748112f_28214cuda3std3__45__cpo6cbeginE
	.align		8
        /*0028*/ 	.dword	_ZN39_INTERNAL_d70fab3e_4_k_cu_6748112f_28214cuda3std3__45__cpo4cendE
	.align		8
        /*0030*/ 	.dword	_ZN39_INTERNAL_d70fab3e_4_k_cu_6748112f_28214cuda3std3__441_GLOBAL__N__d70fab3e_4_k_cu_6748112f_28216ignoreE
	.align		8
        /*0038*/ 	.dword	_ZN39_INTERNAL_d70fab3e_4_k_cu_6748112f_28214cuda3std3__419piecewise_constructE
	.align		8
        /*0040*/ 	.dword	_ZN39_INTERNAL_d70fab3e_4_k_cu_6748112f_28214cuda3std3__48in_placeE
	.align		8
        /*0048*/ 	.dword	_ZN39_INTERNAL_d70fab3e_4_k_cu_6748112f_28214cuda3std6ranges3__45__cpo4swapE
	.align		8
        /*0050*/ 	.dword	_ZN39_INTERNAL_d70fab3e_4_k_cu_6748112f_28214cuda3std6ranges3__45__cpo9iter_moveE
	.align		8
        /*0058*/ 	.dword	_ZN39_INTERNAL_d70fab3e_4_k_cu_6748112f_28214cute7productE
	.align		8
        /*0060*/ 	.dword	_ZN39_INTERNAL_d70fab3e_4_k_cu_6748112f_28214cute1_E
	.align		8
        /*0068*/ 	.dword	$str$22
	.align		8
        /*0070*/ 	.dword	$str$23


//--------------------- .text._ZN7cutlass13device_kernelINS_4gemm6kernel13GemmUniversalIN4cute5tupleIJiiiiEEENS1_10collective13CollectiveMmaINS1_34MainloopSm90TmaGmmaWarpSpecializedILi4ENS5_IJNS4_1CILi1EEESB_SB_EEENS1_35KernelTmaWarpSpecializedCooperativeEEENS5_IJNSA_ILi192EEENSA_ILi176EEENSA_ILi128EEEEEEaNS5_IJlSB_lEEEaSJ_NS4_8TiledMMAINS4_8MMA_AtomIJNS4_4SM904GMMA26MMA_64x16x32_S32S8S8_SS_TNEEEENS4_6LayoutINS5_IJNSA_ILi2EEESB_SB_EEENS5_IJSB_NSA_ILi0EEEST_EEEEENS5_IJNS4_10UnderscoreESW_SW_EEEEENS4_13SM90_TMA_LOADENS4_14ComposedLayoutINS4_7SwizzleILi3ELi4ELi3EEENS4_18smem_ptr_flag_bitsILi8EEENSQ_INS5_IJNSA_ILi8EEESH_EEENS5_IJSH_SB_EEEEEEEvNS4_8identityESZ_S19_vS1A_EENS_8epilogue10collective6detail29Sm90TmaWarpSpecializedAdapterINS1D_15DefaultEpilogueIaSJ_SJ_NS1C_6thread17LinearCombinationIaLi1EiiLNS1H_9ScaleType4KindE0ELNS_15FloatRoundStyleE2EaEENS1_15EpilogueDefaultEEEEEvvEEEEvNT_6ParamsE --------------------------
	.section	.text._ZN7cutlass13device_kernelINS_4gemm6kernel13GemmUniversalIN4cute5tupleIJiiiiEEENS1_10collective13CollectiveMmaINS1_34MainloopSm90TmaGmmaWarpSpecializedILi4ENS5_IJNS4_1CILi1EEESB_SB_EEENS1_35KernelTmaWarpSpecializedCooperativeEEENS5_IJNSA_ILi192EEENSA_ILi176EEENSA_ILi128EEEEEEaNS5_IJlSB_lEEEaSJ_NS4_8TiledMMAINS4_8MMA_AtomIJNS4_4SM904GMMA26MMA_64x16x32_S32S8S8_SS_TNEEEENS4_6LayoutINS5_IJNSA_ILi2EEESB_SB_EEENS5_IJSB_NSA_ILi0EEEST_EEEEENS5_IJNS4_10UnderscoreESW_SW_EEEEENS4_13SM90_TMA_LOADENS4_14ComposedLayoutINS4_7SwizzleILi3ELi4ELi3EEENS4_18smem_ptr_flag_bitsILi8EEENSQ_INS5_IJNSA_ILi8EEESH_EEENS5_IJSH_SB_EEEEEEEvNS4_8identityESZ_S19_vS1A_EENS_8epilogue10collective6detail29Sm90TmaWarpSpecializedAdapterINS1D_15DefaultEpilogueIaSJ_SJ_NS1C_6thread17LinearCombinationIaLi1EiiLNS1H_9ScaleType4KindE0ELNS_15FloatRoundStyleE2EaEENS1_15EpilogueDefaultEEEEEvvEEEEvNT_6ParamsE,"ax",@progbits
	.align	128
.text._ZN7cutlass13device_kernelINS_4gemm6kernel13GemmUniversalIN4cute5tupleIJiiiiEEENS1_10collective13CollectiveMmaINS1_34MainloopSm90TmaGmmaWarpSpecializedILi4ENS5_IJNS4_1CILi1EEESB_SB_EEENS1_35KernelTmaWarpSpecializedCooperativeEEENS5_IJNSA_ILi192EEENSA_ILi176EEENSA_ILi128EEEEEEaNS5_IJlSB_lEEEaSJ_NS4_8TiledMMAINS4_8MMA_AtomIJNS4_4SM904GMMA26MMA_64x16x32_S32S8S8_SS_TNEEEENS4_6LayoutINS5_IJNSA_ILi2EEESB_SB_EEENS5_IJSB_NSA_ILi0EEEST_EEEEENS5_IJNS4_10UnderscoreESW_SW_EEEEENS4_13SM90_TMA_LOADENS4_14ComposedLayoutINS4_7SwizzleILi3ELi4ELi3EEENS4_18smem_ptr_flag_bitsILi8EEENSQ_INS5_IJNSA_ILi8EEESH_EEENS5_IJSH_SB_EEEEEEEvNS4_8identityESZ_S19_vS1A_EENS_8epilogue10collective6detail29Sm90TmaWarpSpecializedAdapterINS1D_15DefaultEpilogueIaSJ_SJ_NS1C_6thread17LinearCombinationIaLi1EiiLNS1H_9ScaleType4KindE0ELNS_15FloatRoundStyleE2EaEENS1_15EpilogueDefaultEEEEEvvEEEEvNT_6ParamsE:
        .type           _ZN7cutlass13device_kernelINS_4gemm6kernel13GemmUniversalIN4cute5tupleIJiiiiEEENS1_10collective13CollectiveMmaINS1_34MainloopSm90TmaGmmaWarpSpecializedILi4ENS5_IJNS4_1CILi1EEESB_SB_EEENS1_35KernelTmaWarpSpecializedCooperativeEEENS5_IJNSA_ILi192EEENSA_ILi176EEENSA_ILi128EEEEEEaNS5_IJlSB_lEEEaSJ_NS4_8TiledMMAINS4_8MMA_AtomIJNS4_4SM904GMMA26MMA_64x16x32_S32S8S8_SS_TNEEEENS4_6LayoutINS5_IJNSA_ILi2EEESB_SB_EEENS5_IJSB_NSA_ILi0EEEST_EEEEENS5_IJNS4_10UnderscoreESW_SW_EEEEENS4_13SM90_TMA_LOADENS4_14ComposedLayoutINS4_7SwizzleILi3ELi4ELi3EEENS4_18smem_ptr_flag_bitsILi8EEENSQ_INS5_IJNSA_ILi8EEESH_EEENS5_IJSH_SB_EEEEEEEvNS4_8identityESZ_S19_vS1A_EENS_8epilogue10collective6detail29Sm90TmaWarpSpecializedAdapterINS1D_15DefaultEpilogueIaSJ_SJ_NS1C_6thread17LinearCombinationIaLi1EiiLNS1H_9ScaleType4KindE0ELNS_15FloatRoundStyleE2EaEENS1_15EpilogueDefaultEEEEEvvEEEEvNT_6ParamsE,@function
        .size           _ZN7cutlass13device_kernelINS_4gemm6kernel13GemmUniversalIN4cute5tupleIJiiiiEEENS1_10collective13CollectiveMmaINS1_34MainloopSm90TmaGmmaWarpSpecializedILi4ENS5_IJNS4_1CILi1EEESB_SB_EEENS1_35KernelTmaWarpSpecializedCooperativeEEENS5_IJNSA_ILi192EEENSA_ILi176EEENSA_ILi128EEEEEEaNS5_IJlSB_lEEEaSJ_NS4_8TiledMMAINS4_8MMA_AtomIJNS4_4SM904GMMA26MMA_64x16x32_S32S8S8_SS_TNEEEENS4_6LayoutINS5_IJNSA_ILi2EEESB_SB_EEENS5_IJSB_NSA_ILi0EEEST_EEEEENS5_IJNS4_10UnderscoreESW_SW_EEEEENS4_13SM90_TMA_LOADENS4_14ComposedLayoutINS4_7SwizzleILi3ELi4ELi3EEENS4_18smem_ptr_flag_bitsILi8EEENSQ_INS5_IJNSA_ILi8EEESH_EEENS5_IJSH_SB_EEEEEEEvNS4_8identityESZ_S19_vS1A_EENS_8epilogue10collective6detail29Sm90TmaWarpSpecializedAdapterINS1D_15DefaultEpilogueIaSJ_SJ_NS1C_6thread17LinearCombinationIaLi1EiiLNS1H_9ScaleType4KindE0ELNS_15FloatRoundStyleE2EaEENS1_15EpilogueDefaultEEEEEvvEEEEvNT_6ParamsE,(.L_x_422 - _ZN7cutlass13device_kernelINS_4gemm6kernel13GemmUniversalIN4cute5tupleIJiiiiEEENS1_10collective13CollectiveMmaINS1_34MainloopSm90TmaGmmaWarpSpecializedILi4ENS5_IJNS4_1CILi1EEESB_SB_EEENS1_35KernelTmaWarpSpecializedCooperativeEEENS5_IJNSA_ILi192EEENSA_ILi176EEENSA_ILi128EEEEEEaNS5_IJlSB_lEEEaSJ_NS4_8TiledMMAINS4_8MMA_AtomIJNS4_4SM904GMMA26MMA_64x16x32_S32S8S8_SS_TNEEEENS4_6LayoutINS5_IJNSA_ILi2EEESB_SB_EEENS5_IJSB_NSA_ILi0EEEST_EEEEENS5_IJNS4_10UnderscoreESW_SW_EEEEENS4_13SM90_TMA_LOADENS4_14ComposedLayoutINS4_7SwizzleILi3ELi4ELi3EEENS4_18smem_ptr_flag_bitsILi8EEENSQ_INS5_IJNSA_ILi8EEESH_EEENS5_IJSH_SB_EEEEEEEvNS4_8identityESZ_S19_vS1A_EENS_8epilogue10collective6detail29Sm90TmaWarpSpecializedAdapterINS1D_15DefaultEpilogueIaSJ_SJ_NS1C_6thread17LinearCombinationIaLi1EiiLNS1H_9ScaleType4KindE0ELNS_15FloatRoundStyleE2EaEENS1_15EpilogueDefaultEEEEEvvEEEEvNT_6ParamsE)
        .other          _ZN7cutlass13device_kernelINS_4gemm6kernel13GemmUniversalIN4cute5tupleIJiiiiEEENS1_10collective13CollectiveMmaINS1_34MainloopSm90TmaGmmaWarpSpecializedILi4ENS5_IJNS4_1CILi1EEESB_SB_EEENS1_35KernelTmaWarpSpecializedCooperativeEEENS5_IJNSA_ILi192EEENSA_ILi176EEENSA_ILi128EEEEEEaNS5_IJlSB_lEEEaSJ_NS4_8TiledMMAINS4_8MMA_AtomIJNS4_4SM904GMMA26MMA_64x16x32_S32S8S8_SS_TNEEEENS4_6LayoutINS5_IJNSA_ILi2EEESB_SB_EEENS5_IJSB_NSA_ILi0EEEST_EEEEENS5_IJNS4_10UnderscoreESW_SW_EEEEENS4_13SM90_TMA_LOADENS4_14ComposedLayoutINS4_7SwizzleILi3ELi4ELi3EEENS4_18smem_ptr_flag_bitsILi8EEENSQ_INS5_IJNSA_ILi8EEESH_EEENS5_IJSH_SB_EEEEEEEvNS4_8identityESZ_S19_vS1A_EENS_8epilogue10collective6detail29Sm90TmaWarpSpecializedAdapterINS1D_15DefaultEpilogueIaSJ_SJ_NS1C_6thread17LinearCombinationIaLi1EiiLNS1H_9ScaleType4KindE0ELNS_15FloatRoundStyleE2EaEENS1_15EpilogueDefaultEEEEEvvEEEEvNT_6ParamsE,@"STO_CUDA_ENTRY STV_DEFAULT"
_ZN7cutlass13device_kernelINS_4gemm6kernel13GemmUniversalIN4cute5tupleIJiiiiEEENS1_10collective13CollectiveMmaINS1_34MainloopSm90TmaGmmaWarpSpecializedILi4ENS5_IJNS4_1CILi1EEESB_SB_EEENS1_35KernelTmaWarpSpecializedCooperativeEEENS5_IJNSA_ILi192EEENSA_ILi176EEENSA_ILi128EEEEEEaNS5_IJlSB_lEEEaSJ_NS4_8TiledMMAINS4_8MMA_AtomIJNS4_4SM904GMMA26MMA_64x16x32_S32S8S8_SS_TNEEEENS4_6LayoutINS5_IJNSA_ILi2EEESB_SB_EEENS5_IJSB_NSA_ILi0EEEST_EEEEENS5_IJNS4_10UnderscoreESW_SW_EEEEENS4_13SM90_TMA_LOADENS4_14ComposedLayoutINS4_7SwizzleILi3ELi4ELi3EEENS4_18smem_ptr_flag_bitsILi8EEENSQ_INS5_IJNSA_ILi8EEESH_EEENS5_IJSH_SB_EEEEEEEvNS4_8identityESZ_S19_vS1A_EENS_8epilogue10collective6detail29Sm90TmaWarpSpecializedAdapterINS1D_15DefaultEpilogueIaSJ_SJ_NS1C_6thread17LinearCombinationIaLi1EiiLNS1H_9ScaleType4KindE0ELNS_15FloatRoundStyleE2EaEENS1_15EpilogueDefaultEEEEEvvEEEEvNT_6ParamsE:
[----:B------:R-:W0:Y:S01]  /*0000*/  LDC R1, c[0x0][0x28] ;  /* 0x00000a00ff017b82 */ /* 0x000e220000000800 */
[----:B------:R-:W1:Y:S01]  /*0010*/  S2R R23, SR_TID.X ;  /* 0x0000000000177919 */ /* 0x000e620000002100 */
[----:B------:R-:W-:Y:S01]  /*0020*/  ELECT P0, URZ, PT ;  /* 0x00000000003f782f */ /* 0x000fe20003800000 */
[----:B------:R-:W-:Y:S01]  /*0030*/  BSSY B0, `(.L_x_0) ;  /* 0x000000f000007945 */ /* 0x000fe20003800000 */
[--C-:B-1----:R-:W-:Y:S02]  /*0040*/  SHF.R.U32.HI R0, RZ, 0x5, R23.reuse ;  /* 0x00000005ff007819 */ /* 0x102fe40000011617 */
[----:B------:R-:W-:-:S03]  /*0050*/  SHF.R.U32.HI R3, RZ, 0x7, R23 ;  /* 0x00000007ff037819 */ /* 0x000fc60000011617 */
[----:B------:R-:W1:Y:S04]  /*0060*/  SHFL.IDX PT, R2, R0, RZ, 0x1f ;  /* 0x00001fff00027589 */ /* 0x000e6800000e0000 */
[----:B------:R2:W3:Y:S01]  /*0070*/  SHFL.IDX PT, R10, R3, RZ, 0x1f ;  /* 0x00001fff030a7589 */ /* 0x0004e200000e0000 */
[----:B-1----:R-:W-:-:S13]  /*0080*/  ISETP.NE.OR P0, PT, R2, RZ, !P0 ;  /* 0x000000ff0200720c */ /* 0x002fda0004705670 */
[----:B0-23--:R-:W-:Y:S05]  /*0090*/  @P0 BRA `(.L_x_1) ;  /* 0x0000000000200947 */ /* 0x00dfea0003800000 */
[----:B------:R-:W-:Y:S02]  /*00a0*/  ULDC.64 UR4, c[0x0][0x198] ;  /* 0x0000660000047ab9 */ /* 0x000fe40000000a00 */
[----:B------:R-:W-:Y:S02]  /*00b0*/  UIADD3 UR6, UP0, UR4, 0xf0, URZ ;  /* 0x000000f004067890 */ /* 0x000fe4000ff1e03f */
[----:B------:R-:W-:Y:S02]  /*00c0*/  UIADD3 UR4, UP1, UR4, 0x1f0, URZ ;  /* 0x000001f004047890 */ /* 0x000fe4000ff3e03f */
[----:B------:R-:W-:Y:S02]  /*00d0*/  UIADD3.X UR7, URZ, UR5, URZ, UP0, !UPT ;  /* 0x000000053f077290 */ /* 0x000fe400087fe43f */
[----:B------:R-:W-:-:S07]  /*00e0*/  UIADD3.X UR5, URZ, UR5, URZ, UP1, !UPT ;  /* 0x000000053f057290 */ /* 0x000fce0008ffe43f */
[----:B------:R0:W-:Y:S02]  /*00f0*/  UTMACCTL.PF [UR6] ;  /* 0x00000000060079b9 */ /* 0x0001e40008040000 */
[----:B------:R0:W-:Y:S02]  /*0100*/  UTMACCTL.PF [UR4] ;  /* 0x00000000040079b9 */ /* 0x0001e40008040000 */
[----:B0-----:R-:W-:Y:S01]  /*0110*/  NOP ;  /* 0x0000000000007918 */ /* 0x001fe20000000000 */
.L_x_1:
[----:B------:R-:W-:Y:S05]  /*0120*/  BSYNC B0 ;  /* 0x0000000000007941 */ /* 0x000fea0003800000 */
.L_x_0:
[----:B------:R-:W0:Y:S02]  /*0130*/  SHFL.IDX PT, R3, R0, RZ, 0x1f ;  /* 0x00001fff00037589 */ /* 0x000e2400000e0000 */
[----:B0-----:R-:W-:-:S13]  /*0140*/  ISETP.NE.AND P0, PT, R3, RZ, PT ;  /* 0x000000ff0300720c */ /* 0x001fda0003f05270 */
[----:B------:R-:W-:Y:S05]  /*0150*/  @P0 BRA `(.L_x_2) ;  /* 0x0000000000580947 */ /* 0x000fea0003800000 */
[----:B------:R-:W0:Y:S01]  /*0160*/  S2UR UR8, SR_CgaCtaId ;  /* 0x00000000000879c3 */ /* 0x000e220000008800 */
[----:B------:R-:W-:Y:S01]  /*0170*/  UMOV UR4, 0x400 ;  /* 0x0000040000047882 */ /* 0x000fe20000000000 */
[----:B------:R-:W-:Y:S01]  /*0180*/  UMOV UR5, 0x1 ;  /* 0x0000000100057882 */ /* 0x000fe20000000000 */
[----:B------:R-:W-:Y:S01]  /*0190*/  UMOV UR6, 0x100 ;  /* 0x0000010000067882 */ /* 0x000fe20000000000 */
[----:B------:R-:W-:Y:S01]  /*01a0*/  ELECT P0, URZ, PT ;  /* 0x00000000003f782f */ /* 0x000fe20003800000 */
[----:B------:R-:W-:-:S04]  /*01b0*/  UIADD3 UR6, -UR6, 0x100000, URZ ;  /* 0x0010000006067890 */ /* 0x000fc8000fffe13f */
[----:B------:R-:W-:Y:S02]  /*01c0*/  USHF.L.U32 UR7, UR6, 0xb, URZ ;  /* 0x0000000b06077899 */ /* 0x000fe4000800063f */
[----:B------:R-:W-:Y:S02]  /*01d0*/  USHF.L.U32 UR6, UR6, 0x1, URZ ;  /* 0x0000000106067899 */ /* 0x000fe4000800063f */
[----:B0-----:R-:W-:Y:S02]  /*01e0*/  ULEA UR8, UR8, UR4, 0x18 ;  /* 0x0000000408087291 */ /* 0x001fe4000f8ec03f */
[----:B------:R-:W-:-:S04]  /*01f0*/  UIADD3 UR4, -UR5, 0x100000, URZ ;  /* 0x0010000005047890 */ /* 0x000fc8000fffe13f */
[----:B------:R-:W-:Y:S02]  /*0200*/  USHF.L.U32 UR5, UR4, 0xb, URZ ;  /* 0x0000000b04057899 */ /* 0x000fe4000800063f */
[----:B------:R-:W-:Y:S01]  /*0210*/  USHF.L.U32 UR4, UR4, 0x1, URZ ;  /* 0x0000000104047899 */ /* 0x000fe2000800063f */
[----:B------:R-:W0:Y:S11]  /*0220*/  FENCE.VIEW.ASYNC.S ;  /* 0x00000000000073c6 */ /* 0x000e360000000000 */
[----:B0-----:R0:W1:Y:S01]  /*0230*/  SYNCS.EXCH.64 URZ, [UR8], UR4 ;  /* 0x00000004083f75b2 */ /* 0x0010620008000100 */
[----:B------:R0:W2:Y:S01]  /*0240*/  SYNCS.EXCH.64 URZ, [UR8+0x20], UR6 ;  /* 0x00002006083f75b2 */ /* 0x0000a20008000100 */
[----:B------:R0:W3:Y:S01]  /*0250*/  SYNCS.EXCH.64 URZ, [UR8+0x8], UR4 ;  /* 0x00000804083f75b2 */ /* 0x0000e20008000100 */
[----:B------:R0:W4:Y:S01]  /*0260*/  SYNCS.EXCH.64 URZ, [UR8+0x28], UR6 ;  /* 0x00002806083f75b2 */ /* 0x0001220008000100 */
[----:B------:R0:W0:Y:S01]  /*0270*/  SYNCS.EXCH.64 URZ, [UR8+0x10], UR4 ;  /* 0x00001004083f75b2 */ /* 0x0000220008000100 */
[----:B------:R0:W0:Y:S01]  /*0280*/  SYNCS.EXCH.64 URZ, [UR8+0x30], UR6 ;  /* 0x00003006083f75b2 */ /* 0x0000220008000100 */
[----:B------:R0:W0:Y:S01]  /*0290*/  SYNCS.EXCH.64 URZ, [UR8+0x18], UR4 ;  /* 0x00001804083f75b2 */ /* 0x0000220008000100 */
[----:B------:R0:W0:Y:S01]  /*02a0*/  SYNCS.EXCH.64 URZ, [UR8+0x38], UR6 ;  /* 0x00003806083f75b2 */ /* 0x0000220008000100 */
[----:B------:R-:W-:Y:S01]  /*02b0*/  NOP ;  /* 0x0000000000007918 */ /* 0x000fe20000000000 */
.L_x_2:
[----:B------:R-:W5:Y:S01]  /*02c0*/  SHFL.IDX PT, R0, R0, RZ, 0x1f ;  /* 0x00001fff00007589 */ /* 0x000f6200000e0000 */
[----:B------:R-:W-:Y:S01]  /*02d0*/  ELECT P0, URZ, PT ;  /* 0x00000000003f782f */ /* 0x000fe20003800000 */
[----:B------:R-:W1:Y:S01]  /*02e0*/  LDC R4, c[0x0][0x65c] ;  /* 0x00019700ff047b82 */ /* 0x000e620000000800 */
[----:B------:R-:W-:Y:S01]  /*02f0*/  SHF.R.S32.HI R5, RZ, 0x1f, R2 ;  /* 0x0000001fff057819 */ /* 0x000fe20000011402 */
[----:B------:R-:W2:Y:S01]  /*0300*/  S2R R3, SR_CTAID.Y ;  /* 0x0000000000037919 */ /* 0x000ea20000002600 */
[----:B0-----:R-:W-:Y:S01]  /*0310*/  UMOV UR4, 0x20 ;  /* 0x0000002000047882 */ /* 0x001fe20000000000 */
[----:B------:R-:W-:Y:S01]  /*0320*/  ISETP.NE.AND P2, PT, R10, RZ, PT ;  /* 0x000000ff0a00720c */ /* 0x000fe20003f45270 */
[----:B------:R-:W-:Y:S01]  /*0330*/  NOP ;  /* 0x0000000000007918 */ /* 0x000fe20000000000 */
[----:B------:R-:W-:Y:S01]  /*0340*/  LEA.HI R5, R5, R2, RZ, 0x2 ;  /* 0x0000000205057211 */ /* 0x000fe200078f10ff */
[----:B------:R-:W-:-:S03]  /*0350*/  NOP ;  /* 0x0000000000007918 */ /* 0x000fc60000000000 */
[----:B------:R-:W-:Y:S02]  /*0360*/  LOP3.LUT R5, R5, 0xfffffffc, RZ, 0xc0, !PT ;  /* 0xfffffffc05057812 */ /* 0x000fe400078ec0ff */
[----:B-----5:R-:W-:-:S03]  /*0370*/  ISETP.NE.OR P0, PT, R0, RZ, !P0 ;  /* 0x000000ff0000720c */ /* 0x020fc60004705670 */
[----:B------:R-:W-:Y:S01]  /*0380*/  IMAD.IADD R0, R2, 0x1, -R5 ;  /* 0x0000000102007824 */ /* 0x000fe200078e0a05 */
[----:B-1----:R-:W-:Y:S01]  /*0390*/  ISETP.NE.AND P3, PT, R4, 0x1, PT ;  /* 0x000000010400780c */ /* 0x002fe20003f65270 */
[----:B------:R-:W-:Y:S01]  /*03a0*/  IMAD.MOV.U32 R5, RZ, RZ, RZ ;  /* 0x000000ffff057224 */ /* 0x000fe200078e00ff */
[----:B------:R-:W0:Y:S07]  /*03b0*/  S2R R4, SR_CTAID.X ;  /* 0x0000000000047919 */ /* 0x000e2e0000002500 */
[----:B------:R-:W-:Y:S01]  /*03c0*/  VOTEU.ALL UP0, P0 ;  /* 0x00000000003f7886 */ /* 0x000fe20000000000 */
[----:B------:R-:W-:-:S03]  /*03d0*/  VOTEU.ALL UP1, P0 ;  /* 0x00000000003f7886 */ /* 0x000fc60000020000 */
[----:B------:R-:W0:Y:S01]  /*03e0*/  @P3 LDC R9, c[0x0][0x10] ;  /* 0x00000400ff093b82 */ /* 0x000e220000000800 */
[----:B--2---:R-:W-:Y:S01]  /*03f0*/  @P3 IMAD.MOV.U32 R6, RZ, RZ, R3 ;  /* 0x000000ffff063224 */ /* 0x004fe200078e0003 */
[----:B------:R-:W-:Y:S01]  /*0400*/  @!UP0 UMOV UR6, 0x400 ;  /* 0x0000040000068882 */ /* 0x000fe20000000000 */
[----:B------:R-:W-:-:S04]  /*0410*/  @!UP0 UIADD3 UR4, -UR4, 0x100000, URZ ;  /* 0x0010000004048890 */ /* 0x000fc8000fffe13f */
[----:B------:R-:W-:Y:S02]  /*0420*/  @!UP0 USHF.L.U32 UR5, UR4, 0xb, URZ ;  /* 0x0000000b04058899 */ /* 0x000fe4000800063f */
[----:B------:R-:W-:Y:S01]  /*0430*/  @!UP0 USHF.L.U32 UR4, UR4, 0x1, URZ ;  /* 0x0000000104048899 */ /* 0x000fe2000800063f */
[----:B------:R-:W-:Y:S02]  /*0440*/  @P3 IMAD.MOV.U32 R7, RZ, RZ, RZ ;  /* 0x000000ffff073224 */ /* 0x000fe400078e00ff */
[----:B------:R-:W-:Y:S01]  /*0450*/  @P3 IMAD.MOV.U32 R13, RZ, RZ, RZ ;  /* 0x000000ffff0d3224 */ /* 0x000fe200078e00ff */
[----:B------:R-:W1:Y:S08]  /*0460*/  @!UP0 S2UR UR7, SR_CgaCtaId ;  /* 0x00000000000789c3 */ /* 0x000e700000008800 */
[----:B------:R-:W2:Y:S01]  /*0470*/  @!P3 LDC R11, c[0x0][0xc] ;  /* 0x00000300ff0bbb82 */ /* 0x000ea20000000800 */
[----:B0-----:R-:W-:-:S04]  /*0480*/  @P3 IMAD.WIDE.U32 R8, R4, R9, R6 ;  /* 0x0000000904083225 */ /* 0x001fc800078e0006 */
[----:B------:R-:W-:Y:S02]  /*0490*/  @P3 IMAD.MOV.U32 R17, RZ, RZ, R8 ;  /* 0x000000ffff113224 */ /* 0x000fe400078e0008 */
[----:B------:R-:W-:Y:S01]  /*04a0*/  @P3 IMAD.IADD R16, R9, 0x1, R13 ;  /* 0x0000000109103824 */ /* 0x000fe200078e020d */
[----:B-1----:R-:W-:Y:S01]  /*04b0*/  @!UP0 ULEA UR6, UR7, UR6, 0x18 ;  /* 0x0000000607068291 */ /* 0x002fe2000f8ec03f */
[----:B------:R-:W-:Y:S01]  /*04c0*/  VOTEU.ALL UP0, P0 ;  /* 0x00000000003f7886 */ /* 0x000fe20000000000 */
[----:B------:R-:W-:-:S04]  /*04d0*/  ISETP.NE.AND P0, PT, R0, 0x3, PT ;  /* 0x000000030000780c */ /* 0x000fc80003f05270 */
[----:B------:R-:W-:Y:S01]  /*04e0*/  ISETP.EQ.OR P0, PT, R0, RZ, !P0 ;  /* 0x000000ff0000720c */ /* 0x000fe20004702670 */
[----:B--2---:R-:W-:-:S03]  /*04f0*/  @!P3 IMAD.WIDE.U32 R6, R11, R3, R4 ;  /* 0x000000030b06b225 */ /* 0x004fc600078e0004 */
[C---:B------:R-:W-:Y:S01]  /*0500*/  ISETP.EQ.AND P0, PT, R10.reuse, RZ, P0 ;  /* 0x000000ff0a00720c */ /* 0x040fe20000702270 */
[----:B------:R-:W-:Y:S01]  /*0510*/  VIADD R10, R10, 0xffffffff ;  /* 0xffffffff0a0a7836 */ /* 0x000fe20000000000 */
[----:B------:R-:W0:Y:S02]  /*0520*/  FENCE.VIEW.ASYNC.S ;  /* 0x00000000000073c6 */ /* 0x000e240000000000 */
[----:B0-----:R0:W3:Y:S01]  /*0530*/  @!UP0 SYNCS.EXCH.64 URZ, [UR6+0x50], UR4 ;  /* 0x00005004063f85b2 */ /* 0x0010e20008000100 */
[----:B------:R-:W-:Y:S01]  /*0540*/  @!P3 IMAD.MOV.U32 R17, RZ, RZ, R6 ;  /* 0x000000ffff11b224 */ /* 0x000fe200078e0006 */
[----:B------:R-:W-:Y:S01]  /*0550*/  SEL R2, RZ, 0x1, !P0 ;  /* 0x00000001ff027807 */ /* 0x000fe20004000000 */
[----:B------:R-:W-:Y:S01]  /*0560*/  @!P3 IMAD.MOV.U32 R16, RZ, RZ, R7 ;  /* 0x000000ffff10b224 */ /* 0x000fe200078e0007 */
[----:B------:R-:W-:-:S04]  /*0570*/  ISETP.GE.U32.AND P1, PT, R10, 0x2, PT ;  /* 0x000000020a00780c */ /* 0x000fc80003f26070 */
[----:B------:R-:W-:Y:S01]  /*0580*/  SEL R2, R2, 0x2, P1 ;  /* 0x0000000202027807 */ /* 0x000fe20000800000 */
[----:B------:R0:W3:Y:S01]  /*0590*/  @!UP1 SYNCS.EXCH.64 URZ, [UR6+0x58], UR4 ;  /* 0x00005804063f95b2 */ /* 0x0000e20008000100 */
[----:B------:R-:W-:Y:S01]  /*05a0*/  NOP ;  /* 0x0000000000007918 */ /* 0x000fe20000000000 */
[----:B---34-:R-:W-:Y:S06]  /*05b0*/  BAR.SYNC.DEFER_BLOCKING 0x0 ;  /* 0x0000000000007b1d */ /* 0x018fec0000010000 */
[----:B------:R-:W-:Y:S05]  /*05c0*/  @!P2 BRA `(.L_x_3) ;  /* 0x000000e40088a947 */ /* 0x000fea0003800000 */
[----:B------:R-:W-:-:S13]  /*05d0*/  ISETP.GT.U32.AND P0, PT, R10, 0x1, PT ;  /* 0x000000010a00780c */ /* 0x000fda0003f04070 */
[----:B0-----:R-:W-:Y:S05]  /*05e0*/  @P0 EXIT ;  /* 0x000000000000094d */ /* 0x001fea0003800000 */
[----:B------:R-:W-:Y:S01]  /*05f0*/  ULDC.64 UR4, c[0x0][0x650] ;  /* 0x0001940000047ab9 */ /* 0x000fe20000000a00 */
[----:B------:R-:W-:Y:S01]  /*0600*/  PRMT R0, RZ, 0x7610, R0 ;  /* 0x00007610ff007816 */ /* 0x000fe20000000000 */
[----:B------:R-:W-:Y:S01]  /*0610*/  IMAD.MOV.U32 R19, RZ, RZ, -0x1 ;  /* 0xffffffffff137424 */ /* 0x000fe200078e00ff */
[----:B------:R-:W-:Y:S01]  /*0620*/  ISETP.GE.U32.AND P0, PT, R17, UR4, PT ;  /* 0x0000000411007c0c */ /* 0x000fe2000bf06070 */
[----:B------:R-:W-:Y:S02]  /*0630*/  IMAD.MOV.U32 R22, RZ, RZ, -0x1 ;  /* 0xffffffffff167424 */ /* 0x000fe400078e00ff */
[----:B------:R-:W-:Y:S01]  /*0640*/  IMAD.MOV.U32 R18, RZ, RZ, -0x1 ;  /* 0xffffffffff127424 */ /* 0x000fe200078e00ff */
[----:B------:R-:W-:-:S13]  /*0650*/  ISETP.GE.U32.AND.EX P0, PT, R16, UR5, PT, P0 ;  /* 0x0000000510007c0c */ /* 0x000fda000bf06100 */
[----:B------:R-:W-:Y:S05]  /*0660*/  @P0 BRA `(.L_x_4) ;  /* 0x0000000400600947 */ /* 0x000fea0003800000 */
[----:B------:R-:W0:Y:S01]  /*0670*/  LDC.64 R14, c[0x0][0x628] ;  /* 0x00018a00ff0e7b82 */ /* 0x000e220000000a00 */
[----:B------:R-:W-:Y:S02]  /*0680*/  IMAD.MOV.U32 R6, RZ, RZ, R17 ;  /* 0x000000ffff067224 */ /* 0x000fe400078e0011 */
[----:B------:R-:W-:-:S05]  /*0690*/  IMAD.MOV.U32 R7, RZ, RZ, R16 ;  /* 0x000000ffff077224 */ /* 0x000fca00078e0010 */
[----:B------:R-:W1:Y:S08]  /*06a0*/  LDC R12, c[0x0][0x630] ;  /* 0x00018c00ff0c7b82 */ /* 0x000e700000000800 */
[----:B------:R-:W2:Y:S01]  /*06b0*/  LDC.64 R18, c[0x0][0x620] ;  /* 0x00018800ff127b82 */ /* 0x000ea20000000a00 */
[----:B0-----:R-:W-:-:S04]  /*06c0*/  ISETP.NE.U32.AND P0, PT, R14, RZ, PT ;  /* 0x000000ff0e00720c */ /* 0x001fc80003f05070 */
[----:B------:R-:W-:-:S13]  /*06d0*/  ISETP.NE.AND.EX P0, PT, R15, RZ, PT, P0 ;  /* 0x000000ff0f00720c */ /* 0x000fda0003f05300 */
[----:B-12---:R-:W-:Y:S05]  /*06e0*/  @!P0 BRA `(.L_x_5) ;  /* 0x0000000000288947 */ /* 0x006fea0003800000 */
[----:B------:R-:W0:Y:S02]  /*06f0*/  LDC R0, c[0x0][0x634] ;  /* 0x00018d00ff007b82 */ /* 0x000e240000000800 */
[----:B0-----:R-:W-:-:S05]  /*0700*/  IADD3 R11, P0, R17, R0, RZ ;  /* 0x00000000110b7210 */ /* 0x001fca0007f1e0ff */
[----:B------:R-:W-:-:S04]  /*0710*/  IMAD.X R13, RZ, RZ, R16, P0 ;  /* 0x000000ffff0d7224 */ /* 0x000fc800000e0610 */
[----:B------:R-:W-:-:S04]  /*0720*/  IMAD.WIDE.U32 R6, R13, R14, RZ ;  /* 0x0000000e0d067225 */ /* 0x000fc800078e00ff */
[----:B------:R-:W-:-:S04]  /*0730*/  IMAD.WIDE.U32 R8, P0, R11, R15, R6 ;  /* 0x0000000f0b087225 */ /* 0x000fc80007800006 */
[----:B------:R-:W-:-:S04]  /*0740*/  IMAD.WIDE.U32 R6, R11, R14, RZ ;  /* 0x0000000e0b067225 */ /* 0x000fc800078e00ff */
[----:B------:R-:W-:Y:S01]  /*0750*/  IMAD.X R11, RZ, RZ, RZ, P0 ;  /* 0x000000ffff0b7224 */ /* 0x000fe200000e06ff */
[----:B------:R-:W-:Y:S01]  /*0760*/  IADD3 RZ, P0, R7, R8, RZ ;  /* 0x0000000807ff7210 */ /* 0x000fe20007f1e0ff */
[----:B------:R-:W-:-:S04]  /*0770*/  IMAD.MOV.U32 R10, RZ, RZ, R9 ;  /* 0x000000ffff0a7224 */ /* 0x000fc800078e0009 */
[----:B------:R-:W-:-:S08]  /*0780*/  IMAD.WIDE.U32.X R6, R13, R15, R10, P0 ;  /* 0x0000000f0d067225 */ /* 0x000fd000000e040a */
.L_x_5:
[-CC-:B------:R-:W-:Y:S01]  /*0790*/  SHF.R.U64 R26, R6, R12.reuse, R7.reuse ;  /* 0x0000000c061a7219 */ /* 0x180fe20000001207 */
[----:B------:R-:W0:Y:S01]  /*07a0*/  LDC R10, c[0x0][0x618] ;  /* 0x00018600ff0a7b82 */ /* 0x000e220000000800 */
[----:B------:R-:W-:Y:S01]  /*07b0*/  SHF.R.U32.HI R5, RZ, R12, R7 ;  /* 0x0000000cff057219 */ /* 0x000fe20000011607 */
[----:B------:R-:W-:Y:S01]  /*07c0*/  ULDC UR4, c[0x0][0x150] ;  /* 0x0000540000047ab9 */ /* 0x000fe20000000800 */
[----:B------:R-:W-:Y:S01]  /*07d0*/  IADD3 R9, P0, RZ, -R26, RZ ;  /* 0x8000001aff097210 */ /* 0x000fe20007f1e0ff */
[----:B------:R-:W-:Y:S01]  /*07e0*/  IMAD.MOV.U32 R6, RZ, RZ, R17 ;  /* 0x000000ffff067224 */ /* 0x000fe200078e0011 */
[----:B------:R-:W-:Y:S01]  /*07f0*/  I2FP.F32.U32 R0, R4 ;  /* 0x0000000400007245 */ /* 0x000fe20000201000 */
[----:B------:R-:W-:Y:S02]  /*0800*/  IMAD.MOV.U32 R7, RZ, RZ, R16 ;  /* 0x000000ffff077224 */ /* 0x000fe400078e0010 */
[----:B------:R-:W1:Y:S01]  /*0810*/  LDC.64 R24, c[0x0][0x640] ;  /* 0x00019000ff187b82 */ /* 0x000e620000000a00 */
[----:B------:R-:W-:-:S02]  /*0820*/  IMAD.X R11, RZ, RZ, ~R5, P0 ;  /* 0x000000ffff0b7224 */ /* 0x000fc400000e0e05 */
[----:B------:R-:W-:Y:S01]  /*0830*/  FMUL R0, R0, UR4 ;  /* 0x0000000400007c20 */ /* 0x000fe20008400000 */
[----:B------:R-:W-:Y:S01]  /*0840*/  IMAD.WIDE.U32 R6, R9, R18, R6 ;  /* 0x0000001209067225 */ /* 0x000fe200078e0006 */
[----:B------:R-:W-:-:S03]  /*0850*/  ULDC UR4, c[0x0][0x154] ;  /* 0x0000550000047ab9 */ /* 0x000fc60000000800 */
[----:B------:R-:W-:Y:S01]  /*0860*/  IMAD R8, R11, R18, RZ ;  /* 0x000000120b087224 */ /* 0x000fe200078e02ff */
[----:B------:R-:W2:Y:S01]  /*0870*/  LDC R5, c[0x0][0x144] ;  /* 0x00005100ff057b82 */ /* 0x000ea20000000800 */
[----:B------:R-:W3:Y:S02]  /*0880*/  F2I.U32.TRUNC.NTZ R0, R0 ;  /* 0x0000000000007305 */ /* 0x000ee4000020f000 */
[----:B------:R-:W-:-:S04]  /*0890*/  IMAD R9, R9, R19, R8 ;  /* 0x0000001309097224 */ /* 0x000fc800078e0208 */
[----:B------:R-:W-:Y:S01]  /*08a0*/  IMAD.IADD R7, R7, 0x1, R9 ;  /* 0x0000000107077824 */ /* 0x000fe200078e0209 */
[----:B------:R-:W4:Y:S01]  /*08b0*/  LDC R12, c[0x0][0x608] ;  /* 0x00018200ff0c7b82 */ /* 0x000f220000000800 */
[----:B------:R-:W-:-:S03]  /*08c0*/  IMAD.MOV.U32 R9, RZ, RZ, -0x1 ;  /* 0xffffffffff097424 */ /* 0x000fc600078e00ff */
[-CC-:B0-----:R-:W-:Y:S02]  /*08d0*/  SHF.R.U64 R18, R6, R10.reuse, R7.reuse ;  /* 0x0000000a06127219 */ /* 0x181fe40000001207 */
[----:B------:R-:W-:Y:S02]  /*08e0*/  I2FP.F32.U32 R6, R3 ;  /* 0x0000000300067245 */ /* 0x000fe40000201000 */
[----:B------:R-:W0:Y:S01]  /*08f0*/  LDC R22, c[0x0][0x658] ;  /* 0x00019600ff167b82 */ /* 0x000e220000000800 */
[----:B-1----:R-:W-:Y:S01]  /*0900*/  ISETP.NE.U32.AND P0, PT, R24, RZ, PT ;  /* 0x000000ff1800720c */ /* 0x002fe20003f05070 */
[----:B---3--:R-:W-:Y:S01]  /*0910*/  IMAD.MOV R8, RZ, RZ, -R0 ;  /* 0x000000ffff087224 */ /* 0x008fe200078e0a00 */
[----:B------:R-:W-:Y:S01]  /*0920*/  SHF.R.U32.HI R7, RZ, R10, R7 ;  /* 0x0000000aff077219 */ /* 0x000fe20000011607 */
[----:B------:R-:W-:Y:S01]  /*0930*/  FMUL R6, R6, UR4 ;  /* 0x0000000406067c20 */ /* 0x000fe20008400000 */
[----:B------:R-:W-:-:S03]  /*0940*/  ISETP.NE.AND.EX P0, PT, R25, RZ, PT, P0 ;  /* 0x000000ff1900720c */ /* 0x000fc60003f05300 */
[----:B------:R-:W1:Y:S01]  /*0950*/  LDC R14, c[0x0][0x148] ;  /* 0x00005200ff0e7b82 */ /* 0x000e620000000800 */
[----:B--2---:R-:W-:-:S07]  /*0960*/  IMAD R0, R5, R8, R4 ;  /* 0x0000000805007224 */ /* 0x004fce00078e0204 */
[----:B------:R-:W2:Y:S01]  /*0970*/  LDC R20, c[0x0][0x600] ;  /* 0x00018000ff147b82 */ /* 0x000ea20000000800 */
[-CC-:B----4-:R-:W-:Y:S02]  /*0980*/  SHF.R.U64 R28, R18, R12.reuse, R7.reuse ;  /* 0x0000000c121c7219 */ /* 0x190fe40000001207 */
[----:B------:R-:W-:Y:S01]  /*0990*/  SHF.R.U32.HI R5, RZ, R12, R7 ;  /* 0x0000000cff057219 */ /* 0x000fe20000011607 */
[----:B------:R-:W-:Y:S01]  /*09a0*/  IMAD.MOV.U32 R7, RZ, RZ, 0x1 ;  /* 0x00000001ff077424 */ /* 0x000fe200078e00ff */
[----:B------:R3:W4:Y:S03]  /*09b0*/  F2I.U32.TRUNC.NTZ R12, R6 ;  /* 0x00000006000c7305 */ /* 0x000726000020f000 */
[----:B------:R-:W1:Y:S01]  /*09c0*/  LDC R15, c[0x0][0x648] ;  /* 0x00019200ff0f7b82 */ /* 0x000e620000000800 */
[-C--:B0-----:R-:W-:Y:S02]  /*09d0*/  SHF.L.U32 R4, R9, R22.reuse, RZ ;  /* 0x0000001609047219 */ /* 0x081fe400000006ff */
[----:B------:R-:W-:-:S02]  /*09e0*/  SHF.R.U64 R30, R28, R22, R5 ;  /* 0x000000161c1e7219 */ /* 0x000fc40000001205 */
[----:B------:R-:W-:Y:S02]  /*09f0*/  LOP3.LUT R11, RZ, R4, RZ, 0x33, !PT ;  /* 0x00000004ff0b7212 */ /* 0x000fe400078e33ff */
[-C--:B------:R-:W-:Y:S01]  /*0a00*/  SHF.R.U32.HI R5, RZ, R22.reuse, R5 ;  /* 0x00000016ff057219 */ /* 0x080fe20000011605 */
[----:B------:R-:W0:Y:S01]  /*0a10*/  LDC R19, c[0x0][0x638] ;  /* 0x00018e00ff137b82 */ /* 0x000e220000000800 */
[----:B------:R-:W-:Y:S01]  /*0a20*/  SHF.L.U32 R10, R7, R22, RZ ;  /* 0x00000016070a7219 */ /* 0x000fe200000006ff */
[----:B------:R-:W-:-:S06]  /*0a30*/  IMAD.MOV.U32 R4, RZ, RZ, R30 ;  /* 0x000000ffff047224 */ /* 0x000fcc00078e001e */
[----:B------:R-:W0:Y:S01]  /*0a40*/  LDC R21, c[0x0][0x610] ;  /* 0x00018400ff157b82 */ /* 0x000e220000000800 */
[----:B---34-:R-:W-:Y:S05]  /*0a50*/  @!P0 BRA `(.L_x_6) ;  /* 0x0000000000288947 */ /* 0x018fea0003800000 */
[----:B------:R-:W3:Y:S02]  /*0a60*/  LDC R9, c[0x0][0x64c] ;  /* 0x00019300ff097b82 */ /* 0x000ee40000000800 */
[----:B---3--:R-:W-:-:S05]  /*0a70*/  IADD3 R9, P0, R30, R9, RZ ;  /* 0x000000091e097210 */ /* 0x008fca0007f1e0ff */
        /* <DEDUP_REMOVED lines=8> */
.L_x_6:
[----:B-1----:R-:W-:Y:S01]  /*0b00*/  SHF.R.U64 R4, R4, R15, R5 ;  /* 0x0000000f04047219 */ /* 0x002fe20000001205 */
[----:B--2---:R-:W-:Y:S01]  /*0b10*/  VIADD R5, R20, 0xffffffff ;  /* 0xffffffff14057836 */ /* 0x004fe20000000000 */
[----:B------:R-:W-:Y:S01]  /*0b20*/  LOP3.LUT R11, R28, R11, RZ, 0xc0, !PT ;  /* 0x0000000b1c0b7212 */ /* 0x000fe200078ec0ff */
[----:B------:R-:W-:Y:S02]  /*0b30*/  IMAD.MOV R12, RZ, RZ, -R12 ;  /* 0x000000ffff0c7224 */ /* 0x000fe400078e0a0c */
[----:B------:R-:W-:Y:S02]  /*0b40*/  IMAD.MOV R6, RZ, RZ, -R4 ;  /* 0x000000ffff067224 */ /* 0x000fe400078e0a04 */
[----:B------:R-:W-:Y:S01]  /*0b50*/  IMAD R11, R10, R4, R11 ;  /* 0x000000040a0b7224 */ /* 0x000fe200078e020b */
[----:B------:R-:W-:Y:S01]  /*0b60*/  LOP3.LUT R4, R18, R5, RZ, 0xc0, !PT ;  /* 0x0000000512047212 */ /* 0x000fe200078ec0ff */
[----:B------:R-:W-:Y:S02]  /*0b70*/  @P3 IMAD R0, R14, R12, R3 ;  /* 0x0000000c0e003224 */ /* 0x000fe400078e0203 */
[----:B0-----:R-:W-:-:S02]  /*0b80*/  IMAD R3, R6, R19, R30 ;  /* 0x0000001306037224 */ /* 0x001fc400078e021e */
[----:B------:R-:W-:Y:S02]  /*0b90*/  IMAD R19, R11, R21, R0 ;  /* 0x000000150b137224 */ /* 0x000fe400078e0200 */
[----:B------:R-:W-:Y:S02]  /*0ba0*/  IMAD R4, R3, R20, R4 ;  /* 0x0000001403047224 */ /* 0x000fe400078e0204 */
[----:B------:R-:W-:Y:S02]  /*0bb0*/  IMAD.MOV.U32 R0, RZ, RZ, 0x1 ;  /* 0x00000001ff007424 */ /* 0x000fe400078e00ff */
[----:B------:R-:W-:Y:S01]  /*0bc0*/  IMAD.MOV.U32 R18, RZ, RZ, R26 ;  /* 0x000000ffff127224 */ /* 0x000fe200078e001a */
[----:B------:R-:W-:Y:S02]  /*0bd0*/  SEL R22, R4, R19, !P3 ;  /* 0x0000001304167207 */ /* 0x000fe40005800000 */
[----:B------:R-:W-:-:S07]  /*0be0*/  SEL R19, R19, R4, !P3 ;  /* 0x0000000413137207 */ /* 0x000fce0005800000 */
.L_x_4:
[----:B------:R-:W-:-:S08]  /*0bf0*/  NOP ;  /* 0x0000000000007918 */ /* 0x000fd00000000000 */
[----:B------:R-:W0:Y:S02]  /*0c00*/  USETMAXREG.TRY_ALLOC.CTAPOOL UP0, 0xe8 ;  /* 0x000000e8000079c8 */ /* 0x000e240008000600 */
[----:B0-----:R-:W-:-:S13]  /*0c10*/  PLOP3.LUT P0, PT, PT, PT, UP0, 0x80, 0x0 ;  /* 0x000000000000781c */ /* 0x001fda0003f0f008 */
[----:B------:R-:W-:Y:S05]  /*0c20*/  @!P0 BRA `(.L_x_4) ;  /* 0xfffffffc00f08947 */ /* 0x000fea000383ffff */
[----:B------:R-:W-:Y:S01]  /*0c30*/  ULDC.64 UR4, c[0x0][0x598] ;  /* 0x0001660000047ab9 */ /* 0x000fe20000000a00 */
[----:B------:R-:W-:Y:S01]  /*0c40*/  ULDC.64 UR54, c[0x0][0x208] ;  /* 0x0000820000367ab9 */ /* 0x000fe20000000a00 */
[----:B------:R-:W-:-:S04]  /*0c50*/  ISETP.NE.U32.AND P0, PT, RZ, UR4, PT ;  /* 0x00000004ff007c0c */ /* 0x000fc8000bf05070 */
[----:B------:R-:W-:-:S13]  /*0c60*/  ISETP.NE.AND.EX P0, PT, RZ, UR5, PT, P0 ;  /* 0x00000005ff007c0c */ /* 0x000fda000bf05300 */
[----:B------:R-:W-:Y:S05]  /*0c70*/  @!P0 BRA `(.L_x_7) ;  /* 0x00000000001c8947 */ /* 0x000fea0003800000 */
[----:B------:R-:W0:Y:S02]  /*0c80*/  LDC.64 R4, c[0x0][0x598] ;  /* 0x00016600ff047b82 */ /* 0x000e240000000a00 */
[----:B0-----:R-:W2:Y:S02]  /*0c90*/  LDG.E.64 R4, desc[UR54][R4.64] ;  /* 0x0000003604047981 */ /* 0x001ea4000c1e1b00 */
[----:B--2---:R-:W-:-:S04]  /*0ca0*/  ISETP.NE.U32.AND P0, PT, R4, RZ, PT ;  /* 0x000000ff0400720c */ /* 0x004fc80003f05070 */
[----:B------:R-:W-:-:S13]  /*0cb0*/  ISETP.NE.AND.EX P0, PT, R5, RZ, PT, P0 ;  /* 0x000000ff0500720c */ /* 0x000fda0003f05300 */
[----:B------:R-:W-:Y:S05]  /*0cc0*/  @!P0 BRA `(.L_x_7) ;  /* 0x0000000000088947 */ /* 0x000fea0003800000 */
[----:B------:R0:W5:Y:S01]  /*0cd0*/  LD.E R201, desc[UR54][R4.64] ;  /* 0x0000003604c97980 */ /* 0x000162000c101900 */
[----:B------:R-:W-:Y:S05]  /*0ce0*/  BRA `(.L_x_8) ;  /* 0x0000000000247947 */ /* 0x000fea0003800000 */
.L_x_7:
[----:B------:R-:W-:Y:S02]  /*0cf0*/  ULDC.64 UR4, c[0x0][0x588] ;  /* 0x0001620000047ab9 */ /* 0x000fe40000000a00 */
[----:B------:R-:W-:-:S04]  /*0d00*/  ISETP.NE.U32.AND P0, PT, RZ, UR4, PT ;  /* 0x00000004ff007c0c */ /* 0x000fc8000bf05070 */
[----:B------:R-:W-:-:S13]  /*0d10*/  ISETP.NE.AND.EX P0, PT, RZ, UR5, PT, P0 ;  /* 0x00000005ff007c0c */ /* 0x000fda000bf05300 */
[----:B------:R-:W-:Y:S05]  /*0d20*/  @!P0 BRA `(.L_x_9) ;  /* 0x00000000000c8947 */ /* 0x000fea0003800000 */
[----:B------:R-:W0:Y:S02]  /*0d30*/  LDC.64 R4, c[0x0][0x588] ;  /* 0x00016200ff047b82 */ /* 0x000e240000000a00 */
[----:B0-----:R1:W5:Y:S01]  /*0d40*/  LDG.E R201, desc[UR54][R4.64] ;  /* 0x0000003604c97981 */ /* 0x001362000c1e1900 */
[----:B------:R-:W-:Y:S05]  /*0d50*/  BRA `(.L_x_8) ;  /* 0x0000000000087947 */ /* 0x000fea0003800000 */
.L_x_9:
[----:B------:R-:W-:Y:S02]  /*0d60*/  ULDC UR4, c[0x0][0x580] ;  /* 0x0001600000047ab9 */ /* 0x000fe40000000800 */
[----:B------:R-:W-:-:S07]  /*0d70*/  IMAD.U32 R201, RZ, RZ, UR4 ;  /* 0x00000004ffc97e24 */ /* 0x000fce000f8e00ff */
.L_x_8:
[----:B------:R-:W-:Y:S02]  /*0d80*/  ULDC.64 UR4, c[0x0][0x5a0] ;  /* 0x0001680000047ab9 */ /* 0x000fe40000000a00 */
[----:B------:R-:W-:-:S04]  /*0d90*/  ISETP.NE.U32.AND P0, PT, RZ, UR4, PT ;  /* 0x00000004ff007c0c */ /* 0x000fc8000bf05070 */
[----:B------:R-:W-:-:S13]  /*0da0*/  ISETP.NE.AND.EX P0, PT, RZ, UR5, PT, P0 ;  /* 0x00000005ff007c0c */ /* 0x000fda000bf05300 */
[----:B------:R-:W-:Y:S05]  /*0db0*/  @!P0 BRA `(.L_x_10) ;  /* 0x00000000001c8947 */ /* 0x000fea0003800000 */
[----:B01----:R-:W0:Y:S02]  /*0dc0*/  LDC.64 R4, c[0x0][0x5a0] ;  /* 0x00016800ff047b82 */ /* 0x003e240000000a00 */
[----:B0-----:R-:W2:Y:S02]  /*0dd0*/  LDG.E.64 R4, desc[UR54][R4.64] ;  /* 0x0000003604047981 */ /* 0x001ea4000c1e1b00 */
[----:B--2---:R-:W-:-:S04]  /*0de0*/  ISETP.NE.U32.AND P0, PT, R4, RZ, PT ;  /* 0x000000ff0400720c */ /* 0x004fc80003f05070 */
[----:B------:R-:W-:-:S13]  /*0df0*/  ISETP.NE.AND.EX P0, PT, R5, RZ, PT, P0 ;  /* 0x000000ff0500720c */ /* 0x000fda0003f05300 */
[----:B------:R-:W-:Y:S05]  /*0e00*/  @!P0 BRA `(.L_x_10) ;  /* 0x0000000000088947 */ /* 0x000fea0003800000 */
[----:B------:R0:W5:Y:S01]  /*0e10*/  LD.E R200, desc[UR54][R4.64] ;  /* 0x0000003604c87980 */ /* 0x000162000c101900 */
[----:B------:R-:W-:Y:S05]  /*0e20*/  BRA `(.L_x_11) ;  /* 0x0000000000247947 */ /* 0x000fea0003800000 */
.L_x_10:
[----:B------:R-:W-:Y:S02]  /*0e30*/  ULDC.64 UR4, c[0x0][0x590] ;  /* 0x0001640000047ab9 */ /* 0x000fe40000000a00 */
[----:B------:R-:W-:-:S04]  /*0e40*/  ISETP.NE.U32.AND P0, PT, RZ, UR4, PT ;  /* 0x00000004ff007c0c */ /* 0x000fc8000bf05070 */
[----:B------:R-:W-:-:S13]  /*0e50*/  ISETP.NE.AND.EX P0, PT, RZ, UR5, PT, P0 ;  /* 0x00000005ff007c0c */ /* 0x000fda000bf05300 */
[----:B------:R-:W-:Y:S05]  /*0e60*/  @!P0 BRA `(.L_x_12) ;  /* 0x00000000000c8947 */ /* 0x000fea0003800000 */
[----:B01----:R-:W0:Y:S02]  /*0e70*/  LDC.64 R4, c[0x0][0x590] ;  /* 0x00016400ff047b82 */ /* 0x003e240000000a00 */
[----:B0-----:R1:W5:Y:S01]  /*0e80*/  LDG.E R200, desc[UR54][R4.64] ;  /* 0x0000003604c87981 */ /* 0x001362000c1e1900 */
[----:B------:R-:W-:Y:S05]  /*0e90*/  BRA `(.L_x_11) ;  /* 0x0000000000087947 */ /* 0x000fea0003800000 */
.L_x_12:
[----:B------:R-:W-:Y:S02]  /*0ea0*/  ULDC UR4, c[0x0][0x584] ;  /* 0x0001610000047ab9 */ /* 0x000fe40000000800 */
[----:B------:R-:W-:-:S07]  /*0eb0*/  IMAD.U32 R200, RZ, RZ, UR4 ;  /* 0x00000004ffc87e24 */ /* 0x000fce000f8e00ff */
.L_x_11:
[----:B------:R-:W-:-:S13]  /*0ec0*/  LOP3.LUT P0, RZ, R0, 0xff, RZ, 0xc0, !PT ;  /* 0x000000ff00ff7812 */ /* 0x000fda000780c0ff */
[----:B------:R-:W-:Y:S05]  /*0ed0*/  @!P0 EXIT ;  /* 0x000000000000894d */ /* 0x000fea0003800000 */
[----:B------:R-:W-:Y:S01]  /*0ee0*/  ULDC UR4, c[0x0][0x28c] ;  /* 0x0000a30000047ab9 */ /* 0x000fe20000000800 */
[----:B------:R-:W-:Y:S01]  /*0ef0*/  UMOV UR36, URZ ;  /* 0x0000003f00247c82 */ /* 0x000fe20008000000 */
[----:B------:R-:W-:Y:S01]  /*0f00*/  UIADD3 UR4, UR4, 0x7f, URZ ;  /* 0x0000007f04047890 */ /* 0x000fe2000fffe03f */
[----:B------:R-:W-:-:S03]  /*0f10*/  UMOV UR37, URZ ;  /* 0x0000003f00257c82 */ /* 0x000fc60008000000 */
[----:B------:R-:W-:-:S04]  /*0f20*/  USHF.R.S32.HI UR5, URZ, 0x1f, UR4 ;  /* 0x0000001f3f057899 */ /* 0x000fc80008011404 */
[----:B------:R-:W-:-:S04]  /*0f30*/  ULEA.HI UR5, UR5, UR4, URZ, 0x7 ;  /* 0x0000000405057291 */ /* 0x000fc8000f8f383f */
[----:B------:R-:W-:-:S12]  /*0f40*/  USHF.R.S32.HI UR39, URZ, 0x7, UR5 ;  /* 0x000000073f277899 */ /* 0x000fd80008011405 */
.L_x_386:
[----:B------:R-:W-:Y:S01]  /*0f50*/  LOP3.LUT R0, R23, 0x80, RZ, 0xc0, !PT ;  /* 0x0000008017007812 */ /* 0x000fe200078ec0ff */
[----:B--2---:R-:W2:Y:S01]  /*0f60*/  S2UR UR7, SR_CgaCtaId ;  /* 0x00000000000779c3 */ /* 0x004ea20000008800 */
[----:B------:R-:W-:Y:S02]  /*0f70*/  UMOV UR6, 0x400 ;  /* 0x0000040000067882 */ /* 0x000fe40000000000 */
[----:B------:R-:W-:-:S06]  /*0f80*/  SHF.R.U32.HI R0, RZ, 0x7, R0 ;  /* 0x00000007ff007819 */ /* 0x000fcc0000011600 */
[----:B------:R-:W3:Y:S01]  /*0f90*/  SHFL.IDX PT, R0, R0, RZ, 0x1f ;  /* 0x00001fff00007589 */ /* 0x000ee200000e0000 */
[----:B--2---:R-:W-:Y:S01]  /*0fa0*/  ULEA UR6, UR7, UR6, 0x18 ;  /* 0x0000000607067291 */ /* 0x004fe2000f8ec03f */
[----:B---3--:R-:W-:-:S13]  /*0fb0*/  R2UR UR4, R0 ;  /* 0x00000000000472ca */ /* 0x008fda00000e0000 */
[----:B------:R-:W-:-:S04]  /*0fc0*/  ULEA.HI UR5, UR4, UR4, URZ, 0x1 ;  /* 0x0000000404057291 */ /* 0x000fc8000f8f083f */
[----:B------:R-:W-:-:S04]  /*0fd0*/  ULOP3.LUT UR5, UR5, 0x7fffe, URZ, 0xc0, !UPT ;  /* 0x0007fffe05057892 */ /* 0x000fc8000f8ec03f */
[----:B------:R-:W-:-:S03]  /*0fe0*/  UIADD3 UR5, UR4, -UR5, URZ ;  /* 0x8000000504057290 */ /* 0x000fc6000fffe03f */
[----:B------:R-:W-:Y:S01]  /*0ff0*/  ULDC UR4, c[0x0][0x28c] ;  /* 0x0000a30000047ab9 */ /* 0x000fe20000000800 */
[----:B------:R-:W-:Y:S01]  /*1000*/  ULEA UR5, UR5, UR6, 0xd ;  /* 0x0000000605057291 */ /* 0x000fe2000f8e683f */
[----:B------:R-:W-:-:S03]  /*1010*/  ISETP.LT.AND P0, PT, RZ, UR4, PT ;  /* 0x00000004ff007c0c */ /* 0x000fc6000bf01270 */
[----:B------:R-:W-:-:S04]  /*1020*/  UIADD3 UR5, UR5, 0x100, URZ ;  /* 0x0000010005057890 */ /* 0x000fc8000fffe03f */
[----:B------:R-:W-:-:S04]  /*1030*/  USHF.R.U32.HI UR5, URZ, 0x4, UR5 ;  /* 0x000000043f057899 */ /* 0x000fc80008011605 */
[----:B------:R-:W-:-:S04]  /*1040*/  ULOP3.LUT UR5, UR5, 0x3fff, URZ, 0xc0, !UPT ;  /* 0x00003fff05057892 */ /* 0x000fc8000f8ec03f */
[----:B------:R-:W-:Y:S01]  /*1050*/  ULOP3.LUT UR38, UR5, 0x10000, URZ, 0xfc, !UPT ;  /* 0x0001000005267892 */ /* 0x000fe2000f8efc3f */
[----:B01----:R-:W-:Y:S11]  /*1060*/  @P0 BRA `(.L_x_13) ;  /* 0x0000000000400947 */ /* 0x003ff60003800000 */
[----:B------:R-:W-:Y:S01]  /*1070*/  MOV R0, 0x0 ;  /* 0x0000000000007802 */ /* 0x000fe20000000f00 */
[----:B------:R-:W-:Y:S01]  /*1080*/  ULDC.64 UR4, c[0x4][0x68] ;  /* 0x01001a0000047ab9 */ /* 0x000fe20000000a00 */
[----:B------:R-:W-:Y:S01]  /*1090*/  ULDC.64 UR6, c[0x4][0x8] ;  /* 0x0100020000067ab9 */ /* 0x000fe20000000a00 */
[----:B01----:R-:W-:Y:S01]  /*10a0*/  IMAD.U32 R4, RZ, RZ, UR4 ;  /* 0x00000004ff047e24 */ /* 0x003fe2000f8e00ff */
[----:B------:R0:W1:Y:S01]  /*10b0*/  LDC.64 R14, c[0x4][R0] ;  /* 0x01000000000e7b82 */ /* 0x0000620000000a00 */
[----:B------:R-:W-:Y:S01]  /*10c0*/  IMAD.U32 R5, RZ, RZ, UR5 ;  /* 0x00000005ff057e24 */ /* 0x000fe2000f8e00ff */
[----:B------:R-:W-:Y:S01]  /*10d0*/  ULDC.64 UR4, c[0x4][0x70] ;  /* 0x01001c0000047ab9 */ /* 0x000fe20000000a00 */
[----:B------:R-:W-:Y:S02]  /*10e0*/  IMAD.U32 R10, RZ, RZ, UR6 ;  /* 0x00000006ff0a7e24 */ /* 0x000fe4000f8e00ff */
[----:B------:R-:W-:Y:S02]  /*10f0*/  IMAD.U32 R6, RZ, RZ, UR4 ;  /* 0x00000004ff067e24 */ /* 0x000fe4000f8e00ff */
[----:B------:R-:W-:-:S02]  /*1100*/  IMAD.U32 R7, RZ, RZ, UR5 ;  /* 0x00000005ff077e24 */ /* 0x000fc4000f8e00ff */
[----:B------:R-:W-:Y:S02]  /*1110*/  IMAD.U32 R11, RZ, RZ, UR7 ;  /* 0x00000007ff0b7e24 */ /* 0x000fe4000f8e00ff */
[----:B------:R-:W-:Y:S02]  /*1120*/  IMAD.MOV.U32 R8, RZ, RZ, 0x1e1 ;  /* 0x000001e1ff087424 */ /* 0x000fe400078e00ff */
[----:B------:R-:W-:Y:S02]  /*1130*/  IMAD.MOV.U32 R12, RZ, RZ, 0x1 ;  /* 0x00000001ff0c7424 */ /* 0x000fe400078e00ff */
[----:B0-----:R-:W-:-:S07]  /*1140*/  IMAD.MOV.U32 R13, RZ, RZ, RZ ;  /* 0x000000ffff0d7224 */ /* 0x001fce00078e00ff */
[----:B------:R-:W-:-:S07]  /*1150*/  LEPC R20, `(.L_x_13) ;  /* 0x000000001014794e */ /* 0x000fce0000000000 */
[----:B-1---5:R-:W-:Y:S05]  /*1160*/  CALL.ABS.NOINC R14 ;  /* 0x000000000e007343 */ /* 0x022fea0003c00000 */
.L_x_13:
[----:B------:R-:W-:-:S04]  /*1170*/  LOP3.LUT R0, R2, 0x1, RZ, 0xfc, !PT ;  /* 0x0000000102007812 */ /* 0x000fc800078efcff */
[----:B------:R-:W-:-:S13]  /*1180*/  ISETP.NE.AND P0, PT, R0, 0x3, PT ;  /* 0x000000030000780c */ /* 0x000fda0003f05270 */
[----:B------:R-:W-:Y:S05]  /*1190*/  @!P0 BRA `(.L_x_14) ;  /* 0x0000000000048947 */ /* 0x000fea0003800000 */
[----:B------:R-:W-:Y:S01]  /*11a0*/  BPT.TRAP 0x1 ;  /* 0x000000040000795c */ /* 0x000fe20000300000 */
.L_x_14:
[----:B------:R-:W2:Y:S01]  /*11b0*/  S2UR UR5, SR_CgaCtaId ;  /* 0x00000000000579c3 */ /* 0x000ea20000008800 */
[----:B------:R-:W-:Y:S01]  /*11c0*/  UMOV UR4, 0x400 ;  /* 0x0000040000047882 */ /* 0x000fe20000000000 */
[----:B------:R-:W-:Y:S02]  /*11d0*/  IMAD.U32 R0, RZ, RZ, UR36 ;  /* 0x00000024ff007e24 */ /* 0x000fe4000f8e00ff */
[----:B------:R-:W-:-:S03]  /*11e0*/  IMAD.U32 R3, RZ, RZ, UR37 ;  /* 0x00000025ff037e24 */ /* 0x000fc6000f8e00ff */
[----:B------:R-:W-:Y:S01]  /*11f0*/  SHF.L.U32 R0, R0, 0x1f, RZ ;  /* 0x0000001f00007819 */ /* 0x000fe200000006ff */
[----:B--2---:R-:W-:-:S06]  /*1200*/  ULEA UR4, UR5, UR4, 0x18 ;  /* 0x0000000405047291 */ /* 0x004fcc000f8ec03f */
[----:B------:R-:W-:-:S04]  /*1210*/  IMAD.U32 R6, RZ, RZ, UR4 ;  /* 0x00000004ff067e24 */ /* 0x000fc8000f8e00ff */
[----:B------:R-:W-:-:S04]  /*1220*/  IMAD R3, R3, 0x8, R6 ;  /* 0x0000000803037824 */ /* 0x000fc800078e0206 */
[----:B------:R2:W3:Y:S01]  /*1230*/  SYNCS.PHASECHK.TRANS64.TRYWAIT P1, [R3+URZ], R0 ;  /* 0x00000000030075a7 */ /* 0x0004e2000802017f */
[----:B------:R-:W-:Y:S05]  /*1240*/  @!P0 BRA `(.L_x_15) ;  /* 0x0000000000048947 */ /* 0x000fea0003800000 */
[----:B------:R-:W-:Y:S01]  /*1250*/  BPT.TRAP 0x1 ;  /* 0x000000040000795c */ /* 0x000fe20000300000 */
.L_x_15:
[----:B---3--:R-:W-:Y:S05]  /*1260*/  @P1 BRA `(.L_x_16) ;  /* 0x0000000000081947 */ /* 0x008fea0003800000 */
[----:B------:R-:W3:Y:S02]  /*1270*/  SYNCS.PHASECHK.TRANS64.TRYWAIT P1, [R3+URZ], R0 ;  /* 0x00000000030075a7 */ /* 0x000ee4000802017f */
[----:B---3--:R-:W-:Y:S05]  /*1280*/  @!P1 BRA `(.L_x_17) ;  /* 0x000000f000009947 */ /* 0x008fea0003800000 */
.L_x_16:
[----:B------:R-:W-:-:S04]  /*1290*/  UISETP.LT.AND UP0, UPT, UR39, 0x1, UPT ;  /* 0x000000012700788c */ /* 0x000fc8000bf01270 */
[----:B------:R-:W-:-:S06]  /*12a0*/  USEL UR4, UR39, 0x1, UP0 ;  /* 0x0000000127047887 */ /* 0x000fcc0008000000 */
[----:B--23--:R-:W-:Y:S01]  /*12b0*/  IMAD.U32 R0, RZ, RZ, UR4 ;  /* 0x00000004ff007e24 */ /* 0x00cfe2000f8e00ff */
[----:B------:R-:W-:Y:S05]  /*12c0*/  WARPSYNC.ALL ;  /* 0x0000000000007948 */ /* 0x000fea0003800000 */
[----:B------:R-:W-:-:S04]  /*12d0*/  IADD3 R0, -R0, UR39, RZ ;  /* 0x0000002700007c10 */ /* 0x000fc8000fffe1ff */
[----:B------:R-:W-:Y:S02]  /*12e0*/  ISETP.GE.AND P1, PT, R0, 0x1, PT ;  /* 0x000000010000780c */ /* 0x000fe40003f26270 */
[----:B------:R-:W-:Y:S01]  /*12f0*/  R2UR UR4, R6 ;  /* 0x00000000060472ca */ /* 0x000fe200000e0000 */
[----:B------:R-:W-:Y:S01]  /*1300*/  UIMAD UR53, UR37, 0x600, UR38 ;  /* 0x00000600253578a4 */ /* 0x000fe2000f8e0226 */
[----:B------:R-:W-:Y:S01]  /*1310*/  WARPGROUP.ARRIVE ;  /* 0x00000000000079c5 */ /* 0x000fe20000000000 */
[----:B------:R-:W-:Y:S01]  /*1320*/  UMOV UR41, 0x40000040 ;  /* 0x4000004000297882 */ /* 0x000fe20000000000 */
[----:B------:R-:W-:Y:S01]  /*1330*/  UMOV UR43, 0x40000040 ;  /* 0x40000040002b7882 */ /* 0x000fe20000000000 */
[----:B------:R-:W-:Y:S01]  /*1340*/  UMOV UR33, UR41 ;  /* 0x0000002900217c82 */ /* 0x000fe20008000000 */
[----:B------:R-:W-:Y:S01]  /*1350*/  UMOV UR35, 0x40000040 ;  /* 0x4000004000237882 */ /* 0x000fe20000000000 */
[----:B------:R-:W-:Y:S01]  /*1360*/  UMOV UR25, UR41 ;  /* 0x0000002900197c82 */ /* 0x000fe20008000000 */
[----:B------:R-:W-:Y:S01]  /*1370*/  UMOV UR40, UR53 ;  /* 0x0000003500287c82 */ /* 0x000fe20008000000 */
[----:B------:R-:W-:Y:S01]  /*1380*/  UMOV UR27, 0x40000040 ;  /* 0x40000040001b7882 */ /* 0x000fe20000000000 */
[----:B------:R-:W-:Y:S01]  /*1390*/  UMOV UR32, UR40 ;  /* 0x0000002800207c82 */ /* 0x000fe20008000000 */
[----:B------:R-:W-:Y:S01]  /*13a0*/  UMOV UR24, UR40 ;  /* 0x0000002800187c82 */ /* 0x000fe20008000000 */
[----:B------:R-:W-:Y:S01]  /*13b0*/  UMOV UR16, UR40 ;  /* 0x0000002800107c82 */ /* 0x000fe20008000000 */
[----:B------:R-:W-:Y:S01]  /*13c0*/  UIADD3 UR4, UR4, 0x18100, URZ ;  /* 0x0001810004047890 */ /* 0x000fe2000fffe03f */
[----:B------:R-:W-:Y:S01]  /*13d0*/  UMOV UR17, UR41 ;  /* 0x0000002900117c82 */ /* 0x000fe20008000000 */
[----:B------:R-:W-:-:S02]  /*13e0*/  UMOV UR19, 0x40000040 ;  /* 0x4000004000137882 */ /* 0x000fc40000000000 */
[----:B------:R-:W-:Y:S01]  /*13f0*/  USHF.R.U32.HI UR4, URZ, 0x4, UR4 ;  /* 0x000000043f047899 */ /* 0x000fe20008011604 */
[----:B------:R-:W-:Y:S01]  /*1400*/  UMOV UR12, UR40 ;  /* 0x00000028000c7c82 */ /* 0x000fe20008000000 */
[----:B------:R-:W-:Y:S02]  /*1410*/  UMOV UR13, UR41 ;  /* 0x00000029000d7c82 */ /* 0x000fe40008000000 */
[----:B------:R-:W-:Y:S01]  /*1420*/  ULOP3.LUT UR4, UR4, 0x3fff, URZ, 0xc0, !UPT ;  /* 0x00003fff04047892 */ /* 0x000fe2000f8ec03f */
[----:B------:R-:W-:Y:S01]  /*1430*/  UMOV UR15, 0x40000040 ;  /* 0x40000040000f7882 */ /* 0x000fe20000000000 */
[----:B------:R-:W-:Y:S02]  /*1440*/  UMOV UR5, UR41 ;  /* 0x0000002900057c82 */ /* 0x000fe40008000000 */
[----:B------:R-:W-:Y:S01]  /*1450*/  ULOP3.LUT UR52, UR4, 0x10000, URZ, 0xfc, !UPT ;  /* 0x0001000004347892 */ /* 0x000fe2000f8efc3f */
[----:B------:R-:W-:Y:S02]  /*1460*/  UMOV UR7, 0x40000040 ;  /* 0x4000004000077882 */ /* 0x000fe40000000000 */
[----:B------:R-:W-:Y:S01]  /*1470*/  UMOV UR4, UR40 ;  /* 0x0000002800047c82 */ /* 0x000fe20008000000 */
[----:B------:R-:W-:Y:S01]  /*1480*/  UIMAD UR56, UR37, 0x580, UR52 ;  /* 0x00000580253878a4 */ /* 0x000fe2000f8e0234 */
[----:B------:R-:W-:Y:S01]  /*1490*/  UMOV UR20, UR40 ;  /* 0x0000002800147c82 */ /* 0x000fe20008000000 */
[----:B------:R-:W-:-:S02]  /*14a0*/  UMOV UR21, UR41 ;  /* 0x0000002900157c82 */ /* 0x000fc40008000000 */
[----:B------:R-:W-:Y:S02]  /*14b0*/  UIADD3 UR34, UR56, 0x80, URZ ;  /* 0x0000008038227890 */ /* 0x000fe4000fffe03f */
[----:B------:R-:W-:Y:S02]  /*14c0*/  UIADD3 UR26, UR56, 0x100, URZ ;  /* 0x00000100381a7890 */ /* 0x000fe4000fffe03f */
[----:B------:R-:W-:Y:S01]  /*14d0*/  UMOV UR42, UR56 ;  /* 0x00000038002a7c82 */ /* 0x000fe20008000000 */
[----:B------:R-:W-:Y:S01]  /*14e0*/  UIADD3 UR18, UR56, 0x180, URZ ;  /* 0x0000018038127890 */ /* 0x000fe2000fffe03f */
[----:B------:R-:W-:Y:S01]  /*14f0*/  IGMMA.64x16x32.S8.S8 R192, gdesc[UR40], RZ, !UPT, gsb0 ;  /* 0x0060000028c079f1 */ /* 0x000fe2000c0410ff */
[----:B------:R-:W-:Y:S02]  /*1500*/  UIADD3 UR14, UR56, 0x200, URZ ;  /* 0x00000200380e7890 */ /* 0x000fe4000fffe03f */
[----:B------:R-:W-:Y:S02]  /*1510*/  UIADD3 UR6, UR56, 0x280, URZ ;  /* 0x0000028038067890 */ /* 0x000fe4000fffe03f */
[----:B------:R-:W-:Y:S01]  /*1520*/  UIADD3 UR22, UR56, 0x300, URZ ;  /* 0x0000030038167890 */ /* 0x000fe2000fffe03f */
[----:B------:R-:W-:Y:S01]  /*1530*/  UMOV UR23, 0x40000040 ;  /* 0x4000004000177882 */ /* 0x000fe20000000000 */
[----:B------:R-:W-:Y:S01]  /*1540*/  UIADD3 UR46, UR56, 0x380, URZ ;  /* 0x00000380382e7890 */ /* 0x000fe2000fffe03f */
[----:B------:R-:W-:Y:S01]  /*1550*/  UMOV UR44, UR40 ;  /* 0x00000028002c7c82 */ /* 0x000fe20008000000 */
[----:B------:R-:W-:Y:S01]  /*1560*/  UMOV UR45, UR41 ;  /* 0x00000029002d7c82 */ /* 0x000fe20008000000 */
        /* <DEDUP_REMOVED lines=14> */
[----:B------:R-:W-:-:S02]  /*1650*/  WARPGROUP.DEPBAR.LE gsb0, 0x0 ;  /* 0x00008000000079c5 */ /* 0x000fc40000010000 */
[----:B------:R-:W-:-:S06]  /*1660*/  WARPGROUP.ARRIVE ;  /* 0x00000000000079c5 */ /* 0x000fcc0000000000 */
[----:B------:R-:W-:Y:S03]  /*1670*/  IGMMA.64x16x32.S8.S8 R176, gdesc[UR32], RZ, !UPT, gsb0 ;  /* 0x0060000020b079f1 */ /* 0x000fe6000c0410ff */
[----:B------:R-:W-:Y:S02]  /*1680*/  WARPGROUP.DEPBAR.LE gsb0, 0x0 ;  /* 0x00008000000079c5 */ /* 0x000fe40000010000 */
[----:B------:R-:W-:-:S06]  /*1690*/  WARPGROUP.ARRIVE ;  /* 0x00000000000079c5 */ /* 0x000fcc0000000000 */
[----:B------:R-:W-:Y:S03]  /*16a0*/  IGMMA.64x16x32.S8.S8 R160, gdesc[UR24], RZ, !UPT, gsb0 ;  /* 0x0060000018a079f1 */ /* 0x000fe6000c0410ff */
[----:B------:R-:W-:Y:S02]  /*16b0*/  WARPGROUP.DEPBAR.LE gsb0, 0x0 ;  /* 0x00008000000079c5 */ /* 0x000fe40000010000 */
[----:B------:R-:W-:-:S06]  /*16c0*/  WARPGROUP.ARRIVE ;  /* 0x00000000000079c5 */ /* 0x000fcc0000000000 */
[----:B------:R-:W-:Y:S01]  /*16d0*/  IGMMA.64x16x32.S8.S8 R144, gdesc[UR16], RZ, !UPT, gsb0 ;  /* 0x00600000109079f1 */ /* 0x000fe2000c0410ff */
[----:B------:R-:W-:Y:S01]  /*16e0*/  UIADD3 UR16, UR53, 0x2, URZ ;  /* 0x0000000235107890 */ /* 0x000fe2000fffe03f */
[----:B------:R-:W-:Y:S01]  /*16f0*/  UMOV UR17, 0x40000040 ;  /* 0x4000004000117882 */ /* 0x000fe20000000000 */
[----:B------:R-:W-:Y:S02]  /*1700*/  WARPGROUP.DEPBAR.LE gsb0, 0x0 ;  /* 0x00008000000079c5 */ /* 0x000fe40000010000 */
[----:B------:R-:W-:-:S06]  /*1710*/  WARPGROUP.ARRIVE ;  /* 0x00000000000079c5 */ /* 0x000fcc0000000000 */
[----:B------:R-:W-:Y:S03]  /*1720*/  IGMMA.64x16x32.S8.S8 R128, gdesc[UR12], RZ, !UPT, gsb0 ;  /* 0x006000000c8079f1 */ /* 0x000fe6000c0410ff */
        /* <DEDUP_REMOVED lines=18> */
[----:B------:R-:W-:Y:S01]  /*1850*/  UMOV UR48, UR57 ;  /* 0x0000003900307c82 */ /* 0x000fe20008000000 */
[----:B------:R-:W-:Y:S01]  /*1860*/  UMOV UR49, 0x40000040 ;  /* 0x4000004000317882 */ /* 0x000fe20000000000 */
[----:B------:R-:W-:Y:S01]  /*1870*/  UMOV UR28, UR48 ;  /* 0x00000030001c7c82 */ /* 0x000fe20008000000 */
        /* <DEDUP_REMOVED lines=17> */
[----:B------:R-:W-:Y:S01]  /*1990*/  UIADD3 UR57, UR53, 0x404, URZ ;  /* 0x0000040435397890 */ /* 0x000fe2000fffe03f */
[----:B------:R-:W-:-:S02]  /*19a0*/  WARPGROUP.DEPBAR.LE gsb0, 0x0 ;  /* 0x00008000000079c5 */ /* 0x000fc40000010000 */
[----:B------:R-:W-:-:S06]  /*19b0*/  WARPGROUP.ARRIVE ;  /* 0x00000000000079c5 */ /* 0x000fcc0000000000 */
[----:B------:R-:W-:Y:S01]  /*19c0*/  IGMMA.64x16x32.S8.S8 R24, gdesc[UR48], RZ, !UPT, gsb0 ;  /* 0x00600000301879f1 */ /* 0x000fe2000c0410ff */
[----:B------:R-:W-:Y:S01]  /*19d0*/  UMOV UR50, UR18 ;  /* 0x0000001200327c82 */ /* 0x000fe20008000000 */
[----:B------:R-:W-:Y:S01]  /*19e0*/  UMOV UR51, UR19 ;  /* 0x0000001300337c82 */ /* 0x000fe20008000000 */
[----:B------:R-:W-:Y:S01]  /*19f0*/  UIADD3 UR18, UR56, 0x2, URZ ;  /* 0x0000000238127890 */ /* 0x000fe2000fffe03f */
[----:B------:R-:W-:Y:S01]  /*1a00*/  UMOV UR19, 0x40000040 ;  /* 0x4000004000137882 */ /* 0x000fe20000000000 */
[----:B------:R-:W-:Y:S02]  /*1a10*/  WARPGROUP.DEPBAR.LE gsb0, 0x0 ;  /* 0x00008000000079c5 */ /* 0x000fe40000010000 */
[----:B------:R-:W-:-:S06]  /*1a20*/  WARPGROUP.ARRIVE ;  /* 0x00000000000079c5 */ /* 0x000fcc0000000000 */
[----:B------:R-:W-:Y:S01]  /*1a30*/  IGMMA.64x16x32.S8.S8 R40, gdesc[UR28], RZ, !UPT, gsb0 ;  /* 0x006000001c2879f1 */ /* 0x000fe2000c0410ff */
[----:B------:R-:W-:Y:S01]  /*1a40*/  UIADD3 UR30, UR56, 0x282, URZ ;  /* 0x00000282381e7890 */ /* 0x000fe2000fffe03f */
[----:B------:R-:W-:Y:S01]  /*1a50*/  UMOV UR28, UR16 ;  /* 0x00000010001c7c82 */ /* 0x000fe20008000000 */
[----:B------:R-:W-:Y:S01]  /*1a60*/  UMOV UR29, UR17 ;  /* 0x00000011001d7c82 */ /* 0x000fe20008000000 */
        /* <DEDUP_REMOVED lines=66> */
[----:B------:R-:W-:Y:S03]  /*1e90*/  IGMMA.64x16x32.S8.S8 R192, gdesc[UR16], R192, gsb0 ;  /* 0x0060000010c079f1 */ /* 0x000fe600080410c0 */
[----:B------:R-:W-:Y:S02]  /*1ea0*/  WARPGROUP.DEPBAR.LE gsb0, 0x0 ;  /* 0x00008000000079c5 */ /* 0x000fe40000010000 */
[----:B------:R-:W-:-:S06]  /*1eb0*/  WARPGROUP.ARRIVE ;  /* 0x00000000000079c5 */ /* 0x000fcc0000000000 */
[----:B------:R-:W-:Y:S03]  /*1ec0*/  IGMMA.64x16x32.S8.S8 R176, gdesc[UR8], R176, gsb0 ;  /* 0x0060000008b079f1 */ /* 0x000fe600080410b0 */
[----:B------:R-:W-:Y:S02]  /*1ed0*/  WARPGROUP.DEPBAR.LE gsb0, 0x0 ;  /* 0x00008000000079c5 */ /* 0x000fe40000010000 */
[----:B------:R-:W-:-:S06]  /*1ee0*/  WARPGROUP.ARRIVE ;  /* 0x00000000000079c5 */ /* 0x000fcc0000000000 */
[----:B------:R-:W-:Y:S01]  /*1ef0*/  IGMMA.64x16x32.S8.S8 R160, gdesc[UR4], R160, gsb0 ;  /* 0x0060000004a079f1 */ /* 0x000fe200080410a0 */
[----:B------:R-:W-:Y:S02]  /*1f00*/  UIADD3 UR4, UR53, 0x402, URZ ;  /* 0x0000040235047890 */ /* 0x000fe4000fffe03f */
        /* <DEDUP_REMOVED lines=46> */
[----:B------:R-:W-:-:S02]  /*21f0*/  WARPGROUP.DEPBAR.LE gsb0, 0x0 ;  /* 0x00008000000079c5 */ /* 0x000fc40000010000 */
[----:B------:R-:W-:-:S06]  /*2200*/  WARPGROUP.ARRIVE ;  /* 0x00000000000079c5 */ /* 0x000fcc0000000000 */
[----:B------:R-:W-:Y:S01]  /*2210*/  IGMMA.64x16x32.S8.S8 R24, gdesc[UR48], R24, gsb0 ;  /* 0x00600000301879f1 */ /* 0x000fe20008041018 */
[----:B------:R-:W-:Y:S01]  /*2220*/  UIADD3 UR50, UR56, 0x504, URZ ;  /* 0x0000050438327890 */ /* 0x000fe2000fffe03f */
[----:B------:R-:W-:Y:S01]  /*2230*/  UMOV UR51, 0x40000040 ;  /* 0x4000004000337882 */ /* 0x000fe20000000000 */
[----:B------:R-:W-:Y:S02]  /*2240*/  WARPGROUP.DEPBAR.LE gsb0, 0x0 ;  /* 0x00008000000079c5 */ /* 0x000fe40000010000 */
[----:B------:R-:W-:-:S06]  /*2250*/  WARPGROUP.ARRIVE ;  /* 0x00000000000079c5 */ /* 0x000fcc0000000000 */
[----:B------:R-:W-:Y:S01]  /*2260*/  IGMMA.64x16x32.S8.S8 R40, gdesc[UR40], R40, gsb0 ;  /* 0x00600000282879f1 */ /* 0x000fe20008041028 */
[----:B------:R-:W-:Y:S01]  /*2270*/  UIADD3 UR42, UR56, 0x284, URZ ;  /* 0x00000284382a7890 */ /* 0x000fe2000fffe03f */
[----:B------:R-:W-:Y:S01]  /*2280*/  UMOV UR43, 0x40000040 ;  /* 0x40000040002b7882 */ /* 0x000fe20000000000 */
[----:B------:R-:W-:Y:S02]  /*2290*/  WARPGROUP.DEPBAR.LE gsb0, 0x0 ;  /* 0x00008000000079c5 */ /* 0x000fe40000010000 */
[----:B------:R-:W-:-:S06]  /*22a0*/  WARPGROUP.ARRIVE ;  /* 0x00000000000079c5 */ /* 0x000fcc0000000000 */
[----:B------:R-:W-:Y:S01]  /*22b0*/  IGMMA.64x16x32.S8.S8 R56, gdesc[UR32], R56, gsb0 ;  /* 0x00600000203879f1 */ /* 0x000fe20008041038 */
[----:B------:R-:W-:Y:S02]  /*22c0*/  UIADD3 UR32, UR53, 0x4, URZ ;  /* 0x0000000435207890 */ /* 0x000fe4000fffe03f */
[----:B------:R-:W-:Y:S01]  /*22d0*/  UIADD3 UR34, UR56, 0x4, URZ ;  /* 0x0000000438227890 */ /* 0x000fe2000fffe03f */
[----:B------:R-:W-:Y:S01]  /*22e0*/  UMOV UR33, 0x40000040 ;  /* 0x4000004000217882 */ /* 0x000fe20000000000 */
[----:B------:R-:W-:Y:S01]  /*22f0*/  UMOV UR35, 0x40000040 ;  /* 0x4000004000237882 */ /* 0x000fe20000000000 */
[----:B------:R-:W-:Y:S02]  /*2300*/  UMOV UR41, UR33 ;  /* 0x0000002100297c82 */ /* 0x000fe40008000000 */
[----:B------:R-:W-:Y:S01]  /*2310*/  UMOV UR40, UR32 ;  /* 0x0000002000287c82 */ /* 0x000fe20008000000 */
[----:B------:R-:W-:Y:S01]  /*2320*/  UMOV UR48, UR32 ;  /* 0x0000002000307c82 */ /* 0x000fe20008000000 */
[----:B------:R-:W-:Y:S01]  /*2330*/  UMOV UR49, UR33 ;  /* 0x0000002100317c82 */ /* 0x000fe20008000000 */
[----:B------:R-:W-:-:S02]  /*2340*/  WARPGROUP.DEPBAR.LE gsb0, 0x0 ;  /* 0x00008000000079c5 */ /* 0x000fc40000010000 */
[----:B------:R-:W-:-:S06]  /*2350*/  WARPGROUP.ARRIVE ;  /* 0x00000000000079c5 */ /* 0x000fcc0000000000 */
[----:B------:R-:W-:Y:S01]  /*2360*/  IGMMA.64x16x32.S8.S8 R72, gdesc[UR24], R72, gsb0 ;  /* 0x00600000184879f1 */ /* 0x000fe20008041048 */
[----:B------:R-:W-:Y:S01]  /*2370*/  UIADD3 UR26, UR56, 0x484, URZ ;  /* 0x00000484381a7890 */ /* 0x000fe2000fffe03f */
[----:B------:R-:W-:Y:S01]  /*2380*/  UMOV UR24, UR32 ;  /* 0x0000002000187c82 */ /* 0x000fe20008000000 */
[----:B------:R-:W-:Y:S01]  /*2390*/  UMOV UR25, UR33 ;  /* 0x0000002100197c82 */ /* 0x000fe20008000000 */
[----:B------:R-:W-:Y:S01]  /*23a0*/  UMOV UR27, 0x40000040 ;  /* 0x40000040001b7882 */ /* 0x000fe20000000000 */
[----:B------:R-:W-:Y:S02]  /*23b0*/  WARPGROUP.DEPBAR.LE gsb0, 0x0 ;  /* 0x00008000000079c5 */ /* 0x000fe40000010000 */
        /* <DEDUP_REMOVED lines=60> */
[----:B------:R-:W-:Y:S01]  /*2780*/  UIADD3 UR12, UR53, 0x6, URZ ;  /* 0x00000006350c7890 */ /* 0x000fe2000fffe03f */
[----:B------:R-:W-:Y:S01]  /*2790*/  UMOV UR13, 0x40000040 ;  /* 0x40000040000d7882 */ /* 0x000fe20000000000 */
[----:B------:R-:W-:Y:S01]  /*27a0*/  UIADD3 UR53, UR53, 0x406, URZ ;  /* 0x0000040635357890 */ /* 0x000fe2000fffe03f */
        /* <DEDUP_REMOVED lines=44> */
[----:B------:R-:W-:Y:S01]  /*2a70*/  UMOV UR50, UR14 ;  /* 0x0000000e00327c82 */ /* 0x000fe20008000000 */
[----:B------:R-:W-:Y:S01]  /*2a80*/  UMOV UR51, UR15 ;  /* 0x0000000f00337c82 */ /* 0x000fe20008000000 */
[----:B------:R-:W-:Y:S01]  /*2a90*/  UIADD3 UR14, UR56, 0x6, URZ ;  /* 0x00000006380e7890 */ /* 0x000fe2000fffe03f */
        /* <DEDUP_REMOVED lines=160> */
[----:B------:R-:W-:Y:S05]  /*34a0*/  @!P1 BRA `(.L_x_18) ;  /* 0x00000024001c9947 */ /* 0x000fea0003800000 */
[----:B------:R-:W-:Y:S02]  /*34b0*/  UIADD3 UR53, UR37, 0x1, URZ ;  /* 0x0000000125357890 */ /* 0x000fe4000fffe03f */
[----:B------:R-:W-:Y:S02]  /*34c0*/  IMAD.U32 R3, RZ, RZ, UR37 ;  /* 0x00000025ff037e24 */ /* 0x000fe4000f8e00ff */
[----:B------:R-:W-:-:S04]  /*34d0*/  UISETP.NE.AND UP0, UPT, UR53, 0x4, UPT ;  /* 0x000000043500788c */ /* 0x000fc8000bf05270 */
[----:B------:R-:W-:Y:S02]  /*34e0*/  USEL UR4, URZ, 0x1, UP0 ;  /* 0x000000013f047887 */ /* 0x000fe40008000000 */
[----:B------:R-:W-:Y:S02]  /*34f0*/  USEL UR53, UR53, URZ, UP0 ;  /* 0x0000003f35357287 */ /* 0x000fe40008000000 */
[----:B------:R-:W-:-:S06]  /*3500*/  ULOP3.LUT UR4, UR36, UR4, URZ, 0x3c, !UPT ;  /* 0x0000000424047292 */ /* 0x000fcc000f8e3c3f */
[----:B------:R-:W-:-:S07]  /*3510*/  IMAD.U32 R7, RZ, RZ, UR4 ;  /* 0x00000004ff077e24 */ /* 0x000fce000f8e00ff */
.L_x_25:
[----:B------:R-:W-:Y:S05]  /*3520*/  @!P0 BRA `(.L_x_19) ;  /* 0x0000000000048947 */ /* 0x000fea0003800000 */
[----:B------:R-:W-:Y:S01]  /*3530*/  BPT.TRAP 0x1 ;  /* 0x000000040000795c */ /* 0x000fe20000300000 */
.L_x_19:
[----:B------:R-:W2:Y:S01]  /*3540*/  S2UR UR5, SR_CgaCtaId ;  /* 0x00000000000579c3 */ /* 0x000ea20000008800 */
[----:B------:R-:W-:Y:S01]  /*3550*/  UMOV UR4, 0x400 ;  /* 0x0000040000047882 */ /* 0x000fe20000000000 */
[----:B01----:R-:W-:Y:S01]  /*3560*/  IMAD.U32 R5, RZ, RZ, UR53 ;  /* 0x00000035ff057e24 */ /* 0x003fe2000f8e00ff */
[----:B------:R-:W-:Y:S01]  /*3570*/  SHF.L.U32 R4, R7, 0x1f, RZ ;  /* 0x0000001f07047819 */ /* 0x000fe200000006ff */
[----:B--2---:R-:W-:-:S06]  /*3580*/  ULEA UR4, UR5, UR4, 0x18 ;  /* 0x0000000405047291 */ /* 0x004fcc000f8ec03f */
[----:B------:R-:W-:-:S04]  /*3590*/  IMAD.U32 R6, RZ, RZ, UR4 ;  /* 0x00000004ff067e24 */ /* 0x000fc8000f8e00ff */
[----:B------:R-:W-:-:S04]  /*35a0*/  IMAD R5, R5, 0x8, R6 ;  /* 0x0000000805057824 */ /* 0x000fc800078e0206 */
[----:B------:R0:W1:Y:S01]  /*35b0*/  SYNCS.PHASECHK.TRANS64.TRYWAIT P1, [R5+URZ], R4 ;  /* 0x00000004050075a7 */ /* 0x000062000802017f */
[----:B------:R-:W-:Y:S05]  /*35c0*/  @!P0 BRA `(.L_x_20) ;  /* 0x0000000000048947 */ /* 0x000fea0003800000 */
[----:B------:R-:W-:Y:S01]  /*35d0*/  BPT.TRAP 0x1 ;  /* 0x000000040000795c */ /* 0x000fe20000300000 */
.L_x_20:
[----:B-1----:R-:W-:Y:S05]  /*35e0*/  @P1 BRA `(.L_x_21) ;  /* 0x0000000000081947 */ /* 0x002fea0003800000 */
[----:B------:R-:W1:Y:S02]  /*35f0*/  SYNCS.PHASECHK.TRANS64.TRYWAIT P1, [R5+URZ], R4 ;  /* 0x00000004050075a7 */ /* 0x000e64000802017f */
[----:B-1----:R-:W-:Y:S05]  /*3600*/  @!P1 BRA `(.L_x_22) ;  /* 0x000000cc00349947 */ /* 0x002fea0003800000 */
.L_x_21:
[----:B------:R-:W-:Y:S01]  /*3610*/  UIMAD UR56, UR53, 0x600, UR38 ;  /* 0x00000600353878a4 */ /* 0x000fe2000f8e0226 */
[----:B------:R-:W-:Y:S01]  /*3620*/  WARPGROUP.ARRIVE ;  /* 0x00000000000079c5 */ /* 0x000fe20000000000 */
[----:B------:R-:W-:Y:S01]  /*3630*/  UIMAD UR57, UR53, 0x580, UR52 ;  /* 0x00000580353978a4 */ /* 0x000fe2000f8e0234 */
[----:B------:R-:W-:Y:S01]  /*3640*/  UMOV UR5, 0x40000040 ;  /* 0x4000004000057882 */ /* 0x000fe20000000000 */
[----:B------:R-:W-:Y:S02]  /*3650*/  UMOV UR7, 0x40000040 ;  /* 0x4000004000077882 */ /* 0x000fe40000000000 */
[----:B------:R-:W-:Y:S01]  /*3660*/  UIADD3 UR10, UR57, 0x80, URZ ;  /* 0x00000080390a7890 */ /* 0x000fe2000fffe03f */
[----:B------:R-:W-:Y:S02]  /*3670*/  UMOV UR4, UR56 ;  /* 0x0000003800047c82 */ /* 0x000fe40008000000 */
[----:B------:R-:W-:Y:S01]  /*3680*/  UMOV UR6, UR57 ;  /* 0x0000003900067c82 */ /* 0x000fe20008000000 */
[----:B------:R-:W-:Y:S01]  /*3690*/  UMOV UR8, UR4 ;  /* 0x0000000400087c82 */ /* 0x000fe20008000000 */
[----:B------:R-:W-:Y:S01]  /*36a0*/  IGMMA.64x16x32.S8.S8 R192, gdesc[UR4], R192, gsb0 ;  /* 0x0060000004c079f1 */ /* 0x000fe200080410c0 */
        /* <DEDUP_REMOVED lines=38> */
[----:B------:R-:W-:-:S02]  /*3910*/  UIADD3 UR4, UR56, 0x2, URZ ;  /* 0x0000000238047890 */ /* 0x000fc4000fffe03f */
[----:B------:R-:W-:Y:S01]  /*3920*/  UIADD3 UR5, UR57, 0x2, URZ ;  /* 0x0000000239057890 */ /* 0x000fe2000fffe03f */
        /* <DEDUP_REMOVED lines=101> */
[----:B------:R-:W-:Y:S01]  /*3f80*/  UMOV UR8, UR4 ;  /* 0x0000000400087c82 */ /* 0x000fe20008000000 */
[----:B------:R-:W-:Y:S01]  /*3f90*/  UMOV UR9, 0x40000040 ;  /* 0x4000004000097882 */ /* 0x000fe20000000000 */
        /* <DEDUP_REMOVED lines=124> */
[----:B------:R-:W-:Y:S02]  /*4760*/  WARPGROUP.DEPBAR.LE gsb0, 0x0 ;  /* 0x00008000000079c5 */ /* 0x000fe40000010000 */
[----:B------:R-:W-:-:S06]  /*4770*/  WARPGROUP.ARRIVE ;  /* 0x00000000000079c5 */ /* 0x000fcc0000000000 */
[----:B------:R-:W-:Y:S01]  /*4780*/  IGMMA.64x16x32.S8.S8 R152, gdesc[UR12], R152, gsb0 ;  /* 0x006000000c9879f1 */ /* 0x000fe20008041098 */
[----:B------:R-:W-:Y:S02]  /*4790*/  UIADD3 UR12, UR57, 0x4, URZ ;  /* 0x00000004390c7890 */ /* 0x000fe4000fffe03f */
[----:B------:R-:W-:Y:S02]  /*47a0*/  UIADD3 UR13, UR57, 0x84, URZ ;  /* 0x00000084390d7890 */ /* 0x000fe4000fffe03f */
        /* <DEDUP_REMOVED lines=31> */
[----:B------:R-:W-:Y:S01]  /*49a0*/  UMOV UR10, UR13 ;  /* 0x0000000d000a7c82 */ /* 0x000fe20008000000 */
[----:B------:R-:W-:Y:S01]  /*49b0*/  UMOV UR11, 0x40000040 ;  /* 0x40000040000b7882 */ /* 0x000fe20000000000 */
[----:B------:R-:W-:Y:S01]  /*49c0*/  UMOV UR13, UR5 ;  /* 0x00000005000d7c82 */ /* 0x000fe20008000000 */
        /* <DEDUP_REMOVED lines=97> */
[----:B------:R-:W-:Y:S01]  /*4fe0*/  UIADD3 UR56, UR56, 0x406, URZ ;  /* 0x0000040638387890 */ /* 0x000fe2000fffe03f */
        /* <DEDUP_REMOVED lines=128> */
[----:B------:R-:W-:Y:S01]  /*57f0*/  BPT.TRAP 0x1 ;  /* 0x000000040000795c */ /* 0x000fe20000300000 */
.L_x_23:
[----:B01----:R-:W-:Y:S01]  /*5800*/  IMAD R4, R3, 0x8, R6 ;  /* 0x0000000803047824 */ /* 0x003fe200078e0206 */
[----:B------:R-:W-:-:S03]  /*5810*/  ISETP.GT.U32.AND P1, PT, R2, 0x1, PT ;  /* 0x000000010200780c */ /* 0x000fc60003f24070 */
[----:B------:R-:W-:-:S05]  /*5820*/  VIADD R4, R4, 0x20 ;  /* 0x0000002004047836 */ /* 0x000fca0000000000 */
[----:B------:R-:W-:-:S04]  /*5830*/  PRMT R4, RZ, 0x654, R4 ;  /* 0x00000654ff047816 */ /* 0x000fc80000000004 */
[----:B------:R0:W-:Y:S01]  /*5840*/  SYNCS.ARRIVE.TRANS64.RED.A1T0 RZ, [R4+URZ], RZ ;  /* 0x000000ff04ff79a7 */ /* 0x0001e2000810043f */
[----:B------:R-:W-:Y:S05]  /*5850*/  @P1 BRA `(.L_x_24) ;  /* 0x0000000000041947 */ /* 0x000fea0003800000 */
[----:B------:R-:W-:Y:S01]  /*5860*/  BPT.TRAP 0x1 ;  /* 0x000000040000795c */ /* 0x000fe20000300000 */
.L_x_24:
[----:B------:R-:W-:Y:S01]  /*5870*/  UIADD3 UR53, UR53, 0x1, URZ ;  /* 0x0000000135357890 */ /* 0x000fe2000fffe03f */
[C---:B------:R-:W-:Y:S01]  /*5880*/  ISETP.GT.AND P2, PT, R0.reuse, 0x1, PT ;  /* 0x000000010000780c */ /* 0x040fe20003f44270 */
[----:B------:R-:W-:Y:S02]  /*5890*/  VIADD R3, R3, 0x1 ;  /* 0x0000000103037836 */ /* 0x000fe40000000000 */
[----:B------:R-:W-:Y:S01]  /*58a0*/  UISETP.NE.AND UP0, UPT, UR53, 0x4, UPT ;  /* 0x000000043500788c */ /* 0x000fe2000bf05270 */
[----:B------:R-:W-:Y:S02]  /*58b0*/  VIADD R0, R0, 0xffffffff ;  /* 0xffffffff00007836 */ /* 0x000fe40000000000 */
[C---:B------:R-:W-:Y:S01]  /*58c0*/  ISETP.NE.AND P1, PT, R3.reuse, 0x4, PT ;  /* 0x000000040300780c */ /* 0x040fe20003f25270 */
[----:B------:R-:W-:Y:S02]  /*58d0*/  USEL UR4, URZ, 0x1, UP0 ;  /* 0x000000013f047887 */ /* 0x000fe40008000000 */
[----:B------:R-:W-:Y:S01]  /*58e0*/  USEL UR53, UR53, URZ, UP0 ;  /* 0x0000003f35357287 */ /* 0x000fe20008000000 */
[----:B------:R-:W-:-:S03]  /*58f0*/  SEL R3, R3, RZ, P1 ;  /* 0x000000ff03037207 */ /* 0x000fc60000800000 */
[----:B------:R-:W-:Y:S01]  /*5900*/  LOP3.LUT R7, R7, UR4, RZ, 0x3c, !PT ;  /* 0x0000000407077c12 */ /* 0x000fe2000f8e3cff */
[----:B------:R-:W-:Y:S07]  /*5910*/  @P2 BRA `(.L_x_25) ;  /* 0xffffffdc00002947 */ /* 0x000fee000383ffff */
.L_x_18:
[----:B------:R-:W2:Y:S02]  /*5920*/  LDC R0, c[0x0][0x28c] ;  /* 0x0000a300ff007b82 */ /* 0x000ea40000000800 */
[----:B--2---:R-:W-:-:S13]  /*5930*/  ISETP.GE.AND P1, PT, R0, 0x1, PT ;  /* 0x000000010000780c */ /* 0x004fda0003f26270 */
[----:B------:R-:W-:Y:S05]  /*5940*/  @!P1 BRA `(.L_x_26) ;  /* 0x0000000000389947 */ /* 0x000fea0003800000 */
[----:B------:R-:W-:Y:S05]  /*5950*/  @!P0 BRA `(.L_x_27) ;  /* 0x0000000000048947 */ /* 0x000fea0003800000 */
[----:B------:R-:W-:Y:S01]  /*5960*/  BPT.TRAP 0x1 ;  /* 0x000000040000795c */ /* 0x000fe20000300000 */
.L_x_27:
[----:B------:R-:W-:Y:S01]  /*5970*/  UISETP.LT.AND UP0, UPT, UR39, 0x1, UPT ;  /* 0x000000012700788c */ /* 0x000fe2000bf01270 */
[----:B------:R-:W-:-:S03]  /*5980*/  ISETP.GT.U32.AND P0, PT, R2, 0x1, PT ;  /* 0x000000010200780c */ /* 0x000fc60003f04070 */
[----:B------:R-:W-:-:S04]  /*5990*/  USEL UR4, UR39, 0x1, UP0 ;  /* 0x0000000127047887 */ /* 0x000fc80008000000 */
[----:B------:R-:W-:-:S04]  /*59a0*/  UIADD3 UR4, UR37, UR39, -UR4 ;  /* 0x0000002725047290 */ /* 0x000fc8000fffe804 */
[----:B------:R-:W-:-:S04]  /*59b0*/  USHF.L.U32 UR4, UR4, 0x3, URZ ;  /* 0x0000000304047899 */ /* 0x000fc8000800063f */
[----:B------:R-:W-:-:S06]  /*59c0*/  ULOP3.LUT UR4, UR4, 0x18, URZ, 0xc0, !UPT ;  /* 0x0000001804047892 */ /* 0x000fcc000f8ec03f */
[----:B------:R-:W-:-:S05]  /*59d0*/  IMAD.U32 R3, RZ, RZ, UR4 ;  /* 0x00000004ff037e24 */ /* 0x000fca000f8e00ff */
[----:B------:R-:W-:-:S04]  /*59e0*/  IADD3 R0, R6, 0x20, R3 ;  /* 0x0000002006007810 */ /* 0x000fc80007ffe003 */
[----:B------:R-:W-:-:S04]  /*59f0*/  PRMT R0, RZ, 0x654, R0 ;  /* 0x00000654ff007816 */ /* 0x000fc80000000000 */
[----:B------:R2:W-:Y:S01]  /*5a00*/  SYNCS.ARRIVE.TRANS64.RED.A1T0 RZ, [R0+URZ], RZ ;  /* 0x000000ff00ff79a7 */ /* 0x0005e2000810043f */
[----:B------:R-:W-:Y:S05]  /*5a10*/  @P0 BRA `(.L_x_26) ;  /* 0x0000000000040947 */ /* 0x000fea0003800000 */
[----:B------:R-:W-:Y:S01]  /*5a20*/  BPT.TRAP 0x1 ;  /* 0x000000040000795c */ /* 0x000fe20000300000 */
.L_x_26:
[----:B------:R-:W3:Y:S01]  /*5a30*/  LDC R7, c[0x0][0x288] ;  /* 0x0000a200ff077b82 */ /* 0x000ee20000000800 */
[--C-:B--2---:R-:W-:Y:S01]  /*5a40*/  SHF.R.U32.HI R0, RZ, 0x7, R23.reuse ;  /* 0x00000007ff007819 */ /* 0x104fe20000011617 */
[----:B------:R-:W-:Y:S01]  /*5a50*/  UIADD3 UR37, UR39, UR37, URZ ;  /* 0x0000002527257290 */ /* 0x000fe2000fffe03f */
[----:B------:R-:W-:Y:S01]  /*5a60*/  SHF.R.U32.HI R3, RZ, 0x2, R23 ;  /* 0x00000002ff037819 */ /* 0x000fe20000011617 */
[C---:B------:R-:W-:Y:S01]  /*5a70*/  IMAD.SHL.U32 R20, R23.reuse, 0x2, RZ ;  /* 0x0000000217147824 */ /* 0x040fe200078e00ff */
[----:B------:R-:W-:Y:S01]  /*5a80*/  LOP3.LUT R0, R0, 0x1, RZ, 0xc0, !PT ;  /* 0x0000000100007812 */ /* 0x000fe200078ec0ff */
[----:B------:R-:W-:Y:S01]  /*5a90*/  USHF.R.U32.HI UR4, URZ, 0x2, UR37 ;  /* 0x000000023f047899 */ /* 0x000fe20008011625 */
[----:B01----:R-:W-:Y:S01]  /*5aa0*/  LOP3.LUT R4, R23, 0x60, RZ, 0xc0, !PT ;  /* 0x0000006017047812 */ /* 0x003fe200078ec0ff */
[----:B------:R-:W-:Y:S01]  /*5ab0*/  ULDC UR8, c[0x0][0x284] ;  /* 0x0000a10000087ab9 */ /* 0x000fe20000000800 */
[----:B------:R-:W-:Y:S01]  /*5ac0*/  LOP3.LUT R3, R3, 0x7, RZ, 0xc0, !PT ;  /* 0x0000000703037812 */ /* 0x000fe200078ec0ff */
[----:B------:R-:W-:Y:S01]  /*5ad0*/  IMAD.SHL.U32 R6, R0, 0x40, RZ ;  /* 0x0000004000067824 */ /* 0x000fe200078e00ff */
[----:B------:R-:W-:Y:S01]  /*5ae0*/  SHF.R.U32.HI R4, RZ, 0x1, R4 ;  /* 0x00000001ff047819 */ /* 0x000fe20000011604 */
[----:B------:R-:W-:Y:S01]  /*5af0*/  ULOP3.LUT UR4, UR4, 0x1, URZ, 0xc0, !UPT ;  /* 0x0000000104047892 */ /* 0x000fe2000f8ec03f */
[----:B------:R-:W-:Y:S01]  /*5b00*/  SHF.R.S32.HI R203, RZ, 0x1f, R18 ;  /* 0x0000001fffcb7819 */ /* 0x000fe20000011412 */
[----:B------:R-:W-:Y:S01]  /*5b10*/  UISETP.GT.U32.AND UP1, UPT, UR37, 0x3, UPT ;  /* 0x000000032500788c */ /* 0x000fe2000bf24070 */
[-CC-:B------:R-:W-:Y:S01]  /*5b20*/  IADD3 R5, RZ, -R4.reuse, -R3.reuse ;  /* 0x80000004ff057210 */ /* 0x180fe20007ffe803 */
[----:B------:R-:W-:Y:S01]  /*5b30*/  UISETP.NE.U32.AND UP0, UPT, UR4, 0x1, UPT ;  /* 0x000000010400788c */ /* 0x000fe2000bf05070 */
[----:B------:R-:W-:Y:S01]  /*5b40*/  LOP3.LUT R3, R6, 0x40, R3, 0xe2, !PT ;  /* 0x0000004006037812 */ /* 0x000fe200078ee203 */
[----:B------:R-:W-:Y:S01]  /*5b50*/  ULDC.64 UR6, c[0x0][0x5d0] ;  /* 0x0001740000067ab9 */ /* 0x000fe20000000a00 */
[----:B------:R-:W-:Y:S01]  /*5b60*/  UISETP.LT.U32.AND UP1, UPT, UR39, 0x4, UP1 ;  /* 0x000000042700788c */ /* 0x000fe20008f21070 */
[----:B------:R-:W-:Y:S01]  /*5b70*/  IMAD R6, R0, -0x40, R5 ;  /* 0xffffffc000067824 */ /* 0x000fe200078e0205 */
[----:B------:R-:W-:Y:S01]  /*5b80*/  LOP3.LUT R208, R3, R4, RZ, 0xfc, !PT ;  /* 0x0000000403d07212 */ /* 0x000fe200078efcff */
[----:B------:R-:W-:Y:S01]  /*5b90*/  IMAD R3, R22, 0xb0, RZ ;  /* 0x000000b016037824 */ /* 0x000fe200078e02ff */
[----:B------:R-:W-:Y:S01]  /*5ba0*/  LOP3.LUT R0, R23, 0x3, RZ, 0xc0, !PT ;  /* 0x0000000317007812 */ /* 0x000fe200078ec0ff */
[----:B------:R-:W-:Y:S01]  /*5bb0*/  UISETP.GT.U32.AND UP0, UPT, UR39, 0x3, !UP0 ;  /* 0x000000032700788c */ /* 0x000fe2000c704070 */
[----:B------:R-:W-:Y:S01]  /*5bc0*/  IMAD R5, R203, UR6, RZ ;  /* 0x00000006cb057c24 */ /* 0x000fe2000f8e02ff */
[----:B------:R-:W-:Y:S01]  /*5bd0*/  USEL UR5, URZ, 0x1, !UP1 ;  /* 0x000000013f057887 */ /* 0x000fe2000c800000 */
[C---:B---3--:R-:W-:Y:S01]  /*5be0*/  ISETP.GE.AND P0, PT, R3.reuse, R7, PT ;  /* 0x000000070300720c */ /* 0x048fe20003f06270 */
[----:B------:R-:W-:Y:S01]  /*5bf0*/  IMAD R22, R0, -0x2, R7 ;  /* 0xfffffffe00167824 */ /* 0x000fe200078e0207 */
[----:B------:R-:W-:Y:S01]  /*5c00*/  LOP3.LUT R20, R3, 0x6, R20, 0xf8, !PT ;  /* 0x0000000603147812 */ /* 0x000fe200078ef814 */
[----:B------:R-:W-:Y:S01]  /*5c10*/  IMAD R7, R19, 0xc0, RZ ;  /* 0x000000c013077824 */ /* 0x000fe200078e02ff */
[----:B------:R-:W-:Y:S01]  /*5c20*/  USEL UR4, URZ, 0x1, !UP0 ;  /* 0x000000013f047887 */ /* 0x000fe2000c000000 */
[C---:B------:R-:W-:Y:S01]  /*5c30*/  IMAD R9, R18.reuse, UR7, R5 ;  /* 0x0000000712097c24 */ /* 0x040fe2000f8e0205 */
[----:B------:R-:W-:Y:S01]  /*5c40*/  SHF.R.S32.HI R21, RZ, 0x1f, R20 ;  /* 0x0000001fff157819 */ /* 0x000fe20000011414 */
[----:B------:R-:W-:Y:S01]  /*5c50*/  IMAD.MOV.U32 R209, RZ, RZ, RZ ;  /* 0x000000ffffd17224 */ /* 0x000fe200078e00ff */
[C---:B------:R-:W-:Y:S01]  /*5c60*/  ISETP.GE.OR P0, PT, R7.reuse, UR8, P0 ;  /* 0x0000000807007c0c */ /* 0x040fe20008706670 */
[----:B------:R-:W-:Y:S01]  /*5c70*/  ULOP3.LUT UR37, UR37, 0x3, URZ, 0xc0, !UPT ;  /* 0x0000000325257892 */ /* 0x000fe2000f8ec03f */
[----:B------:R-:W-:Y:S01]  /*5c80*/  IADD3 R0, -R7, UR8, R6 ;  /* 0x0000000807007c10 */ /* 0x000fe2000fffe106 */
[----:B------:R-:W-:Y:S01]  /*5c90*/  IMAD.WIDE.U32 R4, R18, UR6, R20 ;  /* 0x0000000612047c25 */ /* 0x000fe2000f8e0014 */
[----:B------:R-:W-:-:S03]  /*5ca0*/  ULOP3.LUT UR36, UR4, UR36, UR5, 0x96, !UPT ;  /* 0x0000002404247292 */ /* 0x000fc6000f8e9605 */
[----:B------:R-:W-:Y:S02]  /*5cb0*/  IMAD.IADD R22, R22, 0x1, -R3 ;  /* 0x0000000116167824 */ /* 0x000fe400078e0a03 */
[----:B------:R-:W-:Y:S02]  /*5cc0*/  IMAD.IADD R5, R5, 0x1, R9 ;  /* 0x0000000105057824 */ /* 0x000fe400078e0209 */
[----:B------:R-:W-:-:S04]  /*5cd0*/  IMAD.WIDE R208, R19, 0xc0, R208 ;  /* 0x000000c013d07825 */ /* 0x000fc800078e02d0 */
[----:B------:R-:W-:Y:S01]  /*5ce0*/  IMAD.MOV.U32 R3, RZ, RZ, -0x1 ;  /* 0xffffffffff037424 */ /* 0x000fe200078e00ff */
[----:B------:R-:W-:Y:S06]  /*5cf0*/  @P0 BRA `(.L_x_28) ;  /* 0x0000008400f80947 */ /* 0x000fec0003800000 */
[----:B------:R-:W0:Y:S01]  /*5d00*/  LDC.64 R10, c[0x0][0x5c8] ;  /* 0x00017200ff0a7b82 */ /* 0x000e220000000a00 */
[----:B------:R-:W-:Y:S01]  /*5d10*/  ULDC.64 UR4, c[0x0][0x5c0] ;  /* 0x0001700000047ab9 */ /* 0x000fe20000000a00 */
[----:B------:R-:W-:Y:S01]  /*5d20*/  BSSY B0, `(.L_x_28) ;  /* 0x000087b000007945 */ /* 0x000fe20003800000 */
[-C--:B0-----:R-:W-:Y:S02]  /*5d30*/  IMAD R6, R209, R10.reuse, RZ ;  /* 0x0000000ad1067224 */ /* 0x081fe400078e02ff */
[----:B------:R-:W-:-:S04]  /*5d40*/  IMAD.WIDE.U32 R4, R208, R10, R4 ;  /* 0x0000000ad0047225 */ /* 0x000fc800078e0004 */
[----:B------:R-:W-:Y:S01]  /*5d50*/  IMAD R7, R208, R11, R6 ;  /* 0x0000000bd0077224 */ /* 0x000fe200078e0206 */
[----:B------:R-:W-:Y:S01]  /*5d60*/  IADD3 R14, P0, R4, UR4, RZ ;  /* 0x00000004040e7c10 */ /* 0x000fe2000ff1e0ff */
[C---:B------:R-:W-:Y:S02]  /*5d70*/  IMAD.SHL.U32 R9, R10.reuse, 0x8, RZ ;  /* 0x000000080a097824 */ /* 0x040fe400078e00ff */
[----:B------:R-:W-:Y:S01]  /*5d80*/  IMAD.IADD R7, R5, 0x1, R7 ;  /* 0x0000000105077824 */ /* 0x000fe200078e0207 */
[----:B------:R-:W-:Y:S02]  /*5d90*/  SHF.L.U64.HI R5, R10, 0x3, R11 ;  /* 0x000000030a057819 */ /* 0x000fe4000001020b */
[----:B------:R-:W-:Y:S02]  /*5da0*/  IADD3 R12, P1, R9, R14, RZ ;  /* 0x0000000e090c7210 */ /* 0x000fe40007f3e0ff */
[----:B------:R-:W-:Y:S01]  /*5db0*/  IADD3.X R15, R7, UR5, RZ, P0, !PT ;  /* 0x00000005070f7c10 */ /* 0x000fe200087fe4ff */
[----:B------:R-:W-:Y:S01]  /*5dc0*/  IMAD R7, R11, 0x78, RZ ;  /* 0x000000780b077824 */ /* 0x000fe200078e02ff */
[----:B-----5:R-:W-:-:S03]  /*5dd0*/  ISETP.NE.AND P0, PT, R200, RZ, PT ;  /* 0x000000ffc800720c */ /* 0x020fc60003f05270 */
[----:B------:R-:W-:Y:S02]  /*5de0*/  IMAD.X R13, R5, 0x1, R15, P1 ;  /* 0x00000001050d7824 */ /* 0x000fe400008e060f */
[----:B------:R-:W-:-:S04]  /*5df0*/  IMAD.WIDE.U32 R10, R10, 0x78, R12 ;  /* 0x000000780a0a7825 */ /* 0x000fc800078e000c */
[----:B------:R-:W-:Y:S01]  /*5e00*/  IMAD.IADD R11, R11, 0x1, R7 ;  /* 0x000000010b0b7824 */ /* 0x000fe200078e0207 */
[----:B------:R-:W-:-:S05]  /*5e10*/  IADD3 R8, P1, R9, R10, RZ ;  /* 0x0000000a09087210 */ /* 0x000fca0007f3e0ff */
[----:B------:R-:W-:Y:S01]  /*5e20*/  IMAD.X R9, R5, 0x1, R11, P1 ;  /* 0x0000000105097824 */ /* 0x000fe200008e060b */
[----:B------:R-:W-:Y:S07]  /*5e30*/  @!P0 BRA `(.L_x_29) ;  /* 0x0000006400548947 */ /* 0x000fee0003800000 */
[----:B------:R-:W0:Y:S01]  /*5e40*/  LDC.64 R4, c[0x0][0x5b0] ;  /* 0x00016c00ff047b82 */ /* 0x000e220000000a00 */
[----:B------:R-:W-:Y:S01]  /*5e50*/  ULDC.64 UR4, c[0x0][0x5b8] ;  /* 0x00016e0000047ab9 */ /* 0x000fe20000000a00 */
[----:B------:R-:W-:Y:S01]  /*5e60*/  ISETP.GE.AND P3, PT, R0, 0x1, PT ;  /* 0x000000010000780c */ /* 0x000fe20003f66270 */
[----:B------:R-:W-:Y:S01]  /*5e70*/  IMAD R203, R203, UR4, RZ ;  /* 0x00000004cbcb7c24 */ /* 0x000fe2000f8e02ff */
[----:B------:R-:W-:Y:S01]  /*5e80*/  BSSY B1, `(.L_x_30) ;  /* 0x000000e000017945 */ /* 0x000fe20003800000 */
[----:B------:R-:W-:Y:S01]  /*5e90*/  IMAD.WIDE.U32 R20, R18, UR4, R20 ;  /* 0x0000000412147c25 */ /* 0x000fe2000f8e0014 */
[----:B------:R-:W-:Y:S02]  /*5ea0*/  ISETP.LT.OR P1, PT, R22, 0x1, !P3 ;  /* 0x000000011600780c */ /* 0x000fe40005f21670 */
[----:B------:R-:W1:Y:S01]  /*5eb0*/  LDC.64 R6, c[0x0][0x5a8] ;  /* 0x00016a00ff067b82 */ /* 0x000e620000000a00 */
[----:B------:R-:W-:Y:S02]  /*5ec0*/  IMAD R203, R18, UR5, R203 ;  /* 0x0000000512cb7c24 */ /* 0x000fe4000f8e02cb */
[----:B------:R-:W-:-:S02]  /*5ed0*/  IMAD.MOV.U32 R18, RZ, RZ, R20 ;  /* 0x000000ffff127224 */ /* 0x000fc400078e0014 */
[----:B------:R-:W-:Y:S02]  /*5ee0*/  IMAD.IADD R19, R21, 0x1, R203 ;  /* 0x0000000115137824 */ /* 0x000fe400078e02cb */
[-C--:B0-----:R-:W-:Y:S02]  /*5ef0*/  IMAD R203, R209, R4.reuse, RZ ;  /* 0x00000004d1cb7224 */ /* 0x081fe400078e02ff */
[----:B------:R-:W-:-:S04]  /*5f00*/  IMAD.WIDE.U32 R204, R208, R4, R18 ;  /* 0x00000004d0cc7225 */ /* 0x000fc800078e0012 */
[----:B------:R-:W-:Y:S01]  /*5f10*/  IMAD R215, R208, R5, R203 ;  /* 0x00000005d0d77224 */ /* 0x000fe200078e02cb */
[----:B-1----:R-:W-:-:S04]  /*5f20*/  IADD3 R204, P0, R204, R6, RZ ;  /* 0x00000006cccc7210 */ /* 0x002fc80007f1e0ff */
[----:B------:R-:W-:Y:S01]  /*5f30*/  IADD3.X R205, R7, R205, R215, P0, !PT ;  /* 0x000000cd07cd7210 */ /* 0x000fe200007fe4d7 */
[----:B------:R-:W-:Y:S08]  /*5f40*/  @P1 BRA `(.L_x_31) ;  /* 0x0000000000041947 */ /* 0x000ff00003800000 */
[----:B------:R0:W5:Y:S02]  /*5f50*/  LDG.E.U8 R202, desc[UR54][R204.64] ;  /* 0x00000036ccca7981 */ /* 0x000164000c1e1100 */
.L_x_31:
[----:B------:R-:W-:Y:S05]  /*5f60*/  BSYNC B1 ;  /* 0x0000000000017941 */ /* 0x000fea0003800000 */
.L_x_30:
[----:B-----5:R-:W-:Y:S01]  /*5f70*/  LOP3.LUT R203, R202, 0xffff, RZ, 0xc0, !PT ;  /* 0x0000ffffcacb7812 */ /* 0x020fe200078ec0ff */
[----:B------:R-:W-:Y:S01]  /*5f80*/  IMAD.SHL.U32 R206, R4, 0x8, RZ ;  /* 0x0000000804ce7824 */ /* 0x000fe200078e00ff */
[----:B------:R-:W-:Y:S01]  /*5f90*/  ISETP.LT.OR P4, PT, R22, 0x2, !P3 ;  /* 0x000000021600780c */ /* 0x000fe20005f81670 */
[----:B------:R-:W-:Y:S01]  /*5fa0*/  BSSY B1, `(.L_x_32) ;  /* 0x000000b000017945 */ /* 0x000fe20003800000 */
[----:B------:R-:W-:Y:S02]  /*5fb0*/  PRMT R203, R203, 0x8880, RZ ;  /* 0x00008880cbcb7816 */ /* 0x000fe400000000ff */
[----:B------:R-:W-:-:S03]  /*5fc0*/  SHF.L.U64.HI R207, R4, 0x3, R5 ;  /* 0x0000000304cf7819 */ /* 0x000fc60000010205 */
[----:B------:R-:W-:Y:S02]  /*5fd0*/  IMAD R210, R203, R200, RZ ;  /* 0x000000c8cbd27224 */ /* 0x000fe400078e02ff */
[----:B------:R-:W-:-:S04]  /*5fe0*/  IMAD.WIDE.U32 R212, R208, R4, R206 ;  /* 0x00000004d0d47225 */ /* 0x000fc800078e00ce */
[----:B------:R-:W-:-:S05]  /*5ff0*/  @!P1 IMAD R203, R192, R201, R210 ;  /* 0x000000c9c0cb9224 */ /* 0x000fca00078e02d2 */
[----:B------:R1:W-:Y:S01]  /*6000*/  @!P1 STG.E.U8 desc[UR54][R14.64], R203 ;  /* 0x000000cb0e009986 */ /* 0x0003e2000c101136 */
[----:B------:R-:W-:Y:S05]  /*6010*/  @P4 BRA `(.L_x_33) ;  /* 0x00000000000c4947 */ /* 0x000fea0003800000 */
[----:B------:R-:W1:Y:S02]  /*6020*/  LDG.E.U8 R202, desc[UR54][R204.64+0x1] ;  /* 0x00000136ccca7981 */ /* 0x000e64000c1e1100 */
[----:B-1----:R-:W-:-:S05]  /*6030*/  PRMT R203, R202, 0x8880, RZ ;  /* 0x00008880cacb7816 */ /* 0x002fca00000000ff */
[----:B------:R-:W-:-:S07]  /*6040*/  IMAD R210, R203, R200, RZ ;  /* 0x000000c8cbd27224 */ /* 0x000fce00078e02ff */
.L_x_33:
[----:B------:R-:W-:Y:S05]  /*6050*/  BSYNC B1 ;  /* 0x0000000000017941 */ /* 0x000fea0003800000 */
.L_x_32:
[----:B------:R-:W-:Y:S01]  /*6060*/  @!P4 IMAD R211, R193, R201, R210 ;  /* 0x000000c9c1d3c224 */ /* 0x000fe200078e02d2 */
[----:B------:R-:W-:Y:S01]  /*6070*/  ISETP.GE.AND P0, PT, R0, 0x9, PT ;  /* 0x000000090000780c */ /* 0x000fe20003f06270 */
[----:B------:R-:W-:Y:S01]  /*6080*/  IMAD.IADD R193, R215, 0x1, R213 ;  /* 0x00000001d7c17824 */ /* 0x000fe200078e02d5 */
[----:B------:R-:W-:Y:S01]  /*6090*/  IADD3 R192, P1, P2, R20, R6, R212 ;  /* 0x0000000614c07210 */ /* 0x000fe20007a3e0d4 */
[----:B------:R-:W-:Y:S01]  /*60a0*/  BSSY B1, `(.L_x_34) ;  /* 0x000000b000017945 */ /* 0x000fe20003800000 */
[----:B------:R2:W-:Y:S01]  /*60b0*/  @!P4 STG.E.U8 desc[UR54][R14.64+0x1], R211 ;  /* 0x000001d30e00c986 */ /* 0x0005e2000c101136 */
[----:B------:R-:W-:Y:S02]  /*60c0*/  ISETP.LT.OR P4, PT, R22, 0x1, !P0 ;  /* 0x000000011600780c */ /* 0x000fe40004781670 */
[----:B------:R-:W-:Y:S02]  /*60d0*/  IADD3.X R193, R19, R7, R193, P1, P2 ;  /* 0x0000000713c17210 */ /* 0x000fe40000fe44c1 */
[----:B-1----:R-:W-:-:S02]  /*60e0*/  IADD3 R203, P5, R208, 0x80, RZ ;  /* 0x00000080d0cb7810 */ /* 0x002fc40007fbe0ff */
[C---:B------:R-:W-:Y:S02]  /*60f0*/  ISETP.LT.OR P1, PT, R22.reuse, 0x2, !P0 ;  /* 0x000000021600780c */ /* 0x040fe40004721670 */
[----:B------:R-:W-:-:S05]  /*6100*/  ISETP.LT.OR P2, PT, R22, 0x9, !P3 ;  /* 0x000000091600780c */ /* 0x000fca0005f41670 */
[----:B--2---:R-:W-:Y:S08]  /*6110*/  @P4 BRA `(.L_x_35) ;  /* 0x00000000000c4947 */ /* 0x004ff00003800000 */
[----:B------:R-:W2:Y:S02]  /*6120*/  LDG.E.U8 R202, desc[UR54][R192.64] ;  /* 0x00000036c0ca7981 */ /* 0x000ea4000c1e1100 */
[----:B--2---:R-:W-:-:S05]  /*6130*/  PRMT R211, R202, 0x8880, RZ ;  /* 0x00008880cad37816 */ /* 0x004fca00000000ff */
[----:B------:R-:W-:-:S07]  /*6140*/  IMAD R210, R211, R200, RZ ;  /* 0x000000c8d3d27224 */ /* 0x000fce00078e02ff */
.L_x_35:
[----:B------:R-:W-:Y:S05]  /*6150*/  BSYNC B1 ;  /* 0x0000000000017941 */ /* 0x000fea0003800000 */
.L_x_34:
[----:B------:R-:W-:Y:S01]  /*6160*/  @!P4 IMAD R211, R194, R201, R210 ;  /* 0x000000c9c2d3c224 */ /* 0x000fe200078e02d2 */
[----:B------:R-:W-:Y:S04]  /*6170*/  BSSY B1, `(.L_x_36) ;  /* 0x0000006000017945 */ /* 0x000fe80003800000 */
[----:B------:R1:W-:Y:S01]  /*6180*/  @!P4 STG.E.U8 desc[UR54][R12.64], R211 ;  /* 0x000000d30c00c986 */ /* 0x0003e2000c101136 */
[----:B------:R-:W-:Y:S05]  /*6190*/  @P1 BRA `(.L_x_37) ;  /* 0x00000000000c1947 */ /* 0x000fea0003800000 */
[----:B------:R-:W1:Y:S02]  /*61a0*/  LDG.E.U8 R202, desc[UR54][R192.64+0x1] ;  /* 0x00000136c0ca7981 */ /* 0x000e64000c1e1100 */
[----:B-1----:R-:W-:-:S05]  /*61b0*/  PRMT R211, R202, 0x8880, RZ ;  /* 0x00008880cad37816 */ /* 0x002fca00000000ff */
[----:B------:R-:W-:-:S07]  /*61c0*/  IMAD R210, R211, R200, RZ ;  /* 0x000000c8d3d27224 */ /* 0x000fce00078e02ff */
.L_x_37:
[----:B------:R-:W-:Y:S05]  /*61d0*/  BSYNC B1 ;  /* 0x0000000000017941 */ /* 0x000fea0003800000 */
.L_x_36:
[----:B------:R-:W-:Y:S01]  /*61e0*/  @!P1 IMAD R195, R195, R201, R210 ;  /* 0x000000c9c3c39224 */ /* 0x000fe200078e02d2 */
[----:B------:R-:W-:Y:S04]  /*61f0*/  BSSY B1, `(.L_x_38) ;  /* 0x0000006000017945 */ /* 0x000fe80003800000 */
[----:B------:R2:W-:Y:S01]  /*6200*/  @!P1 STG.E.U8 desc[UR54][R12.64+0x1], R195 ;  /* 0x000001c30c009986 */ /* 0x0005e2000c101136 */
[----:B------:R-:W-:Y:S05]  /*6210*/  @P2 BRA `(.L_x_39) ;  /* 0x00000000000c2947 */ /* 0x000fea0003800000 */
[----:B------:R-:W2:Y:S02]  /*6220*/  LDG.E.U8 R202, desc[UR54][R204.64+0x8] ;  /* 0x00000836ccca7981 */ /* 0x000ea4000c1e1100 */
[----:B--2---:R-:W-:-:S05]  /*6230*/  PRMT R195, R202, 0x8880, RZ ;  /* 0x00008880cac37816 */ /* 0x004fca00000000ff */
[----:B------:R-:W-:-:S07]  /*6240*/  IMAD R210, R195, R200, RZ ;  /* 0x000000c8c3d27224 */ /* 0x000fce00078e02ff */
.L_x_39:
[----:B------:R-:W-:Y:S05]  /*6250*/  BSYNC B1 ;  /* 0x0000000000017941 */ /* 0x000fea0003800000 */
.L_x_38:
[----:B------:R-:W-:Y:S01]  /*6260*/  ISETP.LT.OR P1, PT, R22, 0xa, !P3 ;  /* 0x0000000a1600780c */ /* 0x000fe20005f21670 */
[----:B-1----:R-:W-:Y:S01]  /*6270*/  @!P2 IMAD R211, R196, R201, R210 ;  /* 0x000000c9c4d3a224 */ /* 0x002fe200078e02d2 */
[----:B------:R-:W-:Y:S01]  /*6280*/  BSSY B1, `(.L_x_40) ;  /* 0x000000b000017945 */ /* 0x000fe20003800000 */
[----:B--2---:R-:W-:-:S03]  /*6290*/  IMAD.WIDE.U32 R194, R203, R4, R18 ;  /* 0x00000004cbc27225 */ /* 0x004fc600078e0012 */
[----:B------:R1:W-:Y:S01]  /*62a0*/  @!P2 STG.E.U8 desc[UR54][R14.64+0x8], R211 ;  /* 0x000008d30e00a986 */ /* 0x0003e2000c101136 */
[----:B------:R-:W-:Y:S01]  /*62b0*/  IMAD.X R213, RZ, RZ, R209, P5 ;  /* 0x000000ffffd57224 */ /* 0x000fe200028e06d1 */
[C---:B------:R-:W-:Y:S02]  /*62c0*/  ISETP.LT.OR P5, PT, R22.reuse, 0x9, !P0 ;  /* 0x000000091600780c */ /* 0x040fe400047a1670 */
[----:B------:R-:W-:Y:S02]  /*62d0*/  ISETP.LT.OR P2, PT, R22, 0xa, !P0 ;  /* 0x0000000a1600780c */ /* 0x000fe40004741670 */
[----:B------:R-:W-:Y:S01]  /*62e0*/  IADD3 R196, P4, R194, R6, RZ ;  /* 0x00000006c2c47210 */ /* 0x000fe20007f9e0ff */
[----:B------:R-:W-:-:S12]  /*62f0*/  @P1 BRA `(.L_x_41) ;  /* 0x00000000000c1947 */ /* 0x000fd80003800000 */
[----:B------:R-:W2:Y:S02]  /*6300*/  LDG.E.U8 R202, desc[UR54][R204.64+0x9] ;  /* 0x00000936ccca7981 */ /* 0x000ea4000c1e1100 */
[----:B--2---:R-:W-:-:S05]  /*6310*/  PRMT R209, R202, 0x8880, RZ ;  /* 0x00008880cad17816 */ /* 0x004fca00000000ff */
[----:B------:R-:W-:-:S07]  /*6320*/  IMAD R210, R209, R200, RZ ;  /* 0x000000c8d1d27224 */ /* 0x000fce00078e02ff */
.L_x_41:
[----:B------:R-:W-:Y:S05]  /*6330*/  BSYNC B1 ;  /* 0x0000000000017941 */ /* 0x000fea0003800000 */
.L_x_40:
[----:B------:R-:W-:Y:S01]  /*6340*/  @!P1 IMAD R209, R197, R201, R210 ;  /* 0x000000c9c5d19224 */ /* 0x000fe200078e02d2 */
[----:B------:R-:W-:Y:S01]  /*6350*/  BSSY B1, `(.L_x_42) ;  /* 0x0000007000017945 */ /* 0x000fe20003800000 */
[----:B------:R-:W-:-:S03]  /*6360*/  IMAD R208, R213, R4, RZ ;  /* 0x00000004d5d07224 */ /* 0x000fc600078e02ff */
[----:B------:R2:W-:Y:S01]  /*6370*/  @!P1 STG.E.U8 desc[UR54][R14.64+0x9], R209 ;  /* 0x000009d10e009986 */ /* 0x0005e2000c101136 */
[----:B------:R-:W-:Y:S05]  /*6380*/  @P5 BRA `(.L_x_43) ;  /* 0x00000000000c5947 */ /* 0x000fea0003800000 */
[----:B------:R-:W2:Y:S02]  /*6390*/  LDG.E.U8 R202, desc[UR54][R192.64+0x8] ;  /* 0x00000836c0ca7981 */ /* 0x000ea4000c1e1100 */
[----:B--2---:R-:W-:-:S05]  /*63a0*/  PRMT R209, R202, 0x8880, RZ ;  /* 0x00008880cad17816 */ /* 0x004fca00000000ff */
[----:B------:R-:W-:-:S07]  /*63b0*/  IMAD R210, R209, R200, RZ ;  /* 0x000000c8d1d27224 */ /* 0x000fce00078e02ff */
.L_x_43:
[----:B------:R-:W-:Y:S05]  /*63c0*/  BSYNC B1 ;  /* 0x0000000000017941 */ /* 0x000fea0003800000 */
.L_x_42:
[----:B--2---:R-:W-:Y:S01]  /*63d0*/  @!P5 IMAD R209, R198, R201, R210 ;  /* 0x000000c9c6d1d224 */ /* 0x004fe200078e02d2 */
[----:B------:R-:W-:Y:S01]  /*63e0*/  BSSY B1, `(.L_x_44) ;  /* 0x0000007000017945 */ /* 0x000fe20003800000 */
[----:B-1----:R-:W-:-:S03]  /*63f0*/  IMAD R211, R203, R5, R208 ;  /* 0x00000005cbd37224 */ /* 0x002fc600078e02d0 */
[----:B------:R1:W-:Y:S01]  /*6400*/  @!P5 STG.E.U8 desc[UR54][R12.64+0x8], R209 ;  /* 0x000008d10c00d986 */ /* 0x0003e2000c101136 */
[----:B------:R-:W-:Y:S05]  /*6410*/  @P2 BRA `(.L_x_45) ;  /* 0x00000000000c2947 */ /* 0x000fea0003800000 */
[----:B------:R-:W2:Y:S02]  /*6420*/  LDG.E.U8 R202, desc[UR54][R192.64+0x9] ;  /* 0x00000936c0ca7981 */ /* 0x000ea4000c1e1100 */
[----:B--2---:R-:W-:-:S05]  /*6430*/  PRMT R5, R202, 0x8880, RZ ;  /* 0x00008880ca057816 */ /* 0x004fca00000000ff */
[----:B------:R-:W-:-:S07]  /*6440*/  IMAD R210, R5, R200, RZ ;  /* 0x000000c805d27224 */ /* 0x000fce00078e02ff */
.L_x_45:
[----:B------:R-:W-:Y:S05]  /*6450*/  BSYNC B1 ;  /* 0x0000000000017941 */ /* 0x000fea0003800000 */
.L_x_44:
[----:B------:R-:W-:Y:S01]  /*6460*/  ISETP.GE.AND P1, PT, R0, 0x81, PT ;  /* 0x000000810000780c */ /* 0x000fe20003f26270 */
[----:B------:R-:W-:Y:S01]  /*6470*/  @!P2 IMAD R199, R199, R201, R210 ;  /* 0x000000c9c7c7a224 */ /* 0x000fe200078e02d2 */
[----:B------:R-:W-:Y:S01]  /*6480*/  IADD3.X R197, R7, R195, R211, P4, !PT ;  /* 0x000000c307c57210 */ /* 0x000fe200027fe4d3 */
[----:B------:R-:W-:Y:S01]  /*6490*/  IMAD.WIDE.U32 R4, R203, R4, R206 ;  /* 0x00000004cb047225 */ /* 0x000fe200078e00ce */
[----:B------:R-:W-:Y:S01]  /*64a0*/  ISETP.LT.OR P4, PT, R22, 0x1, !P1 ;  /* 0x000000011600780c */ /* 0x000fe20004f81670 */
[----:B------:R-:W-:Y:S01]  /*64b0*/  BSSY B1, `(.L_x_46) ;  /* 0x0000008000017945 */ /* 0x000fe20003800000 */
[----:B------:R2:W-:Y:S01]  /*64c0*/  @!P2 STG.E.U8 desc[UR54][R12.64+0x9], R199 ;  /* 0x000009c70c00a986 */ /* 0x0005e2000c101136 */
[----:B------:R-:W-:Y:S01]  /*64d0*/  IADD3 R6, P2, P5, R20, R6, R4 ;  /* 0x0000000614067210 */ /* 0x000fe20007d5e004 */
[----:B------:R-:W-:-:S09]  /*64e0*/  IMAD.IADD R4, R211, 0x1, R5 ;  /* 0x00000001d3047824 */ /* 0x000fd200078e0205 */
[----:B------:R-:W-:Y:S05]  /*64f0*/  @P4 BRA `(.L_x_47) ;  /* 0x00000000000c4947 */ /* 0x000fea0003800000 */
[----:B------:R-:W3:Y:S02]  /*6500*/  LDG.E.U8 R202, desc[UR54][R196.64] ;  /* 0x00000036c4ca7981 */ /* 0x000ee4000c1e1100 */
[----:B---3--:R-:W-:-:S05]  /*6510*/  PRMT R5, R202, 0x8880, RZ ;  /* 0x00008880ca057816 */ /* 0x008fca00000000ff */
[----:B------:R-:W-:-:S07]  /*6520*/  IMAD R210, R5, R200, RZ ;  /* 0x000000c805d27224 */ /* 0x000fce00078e02ff */
.L_x_47:
[----:B------:R-:W-:Y:S05]  /*6530*/  BSYNC B1 ;  /* 0x0000000000017941 */ /* 0x000fea0003800000 */
.L_x_46:
[----:B------:R-:W-:Y:S01]  /*6540*/  @!P4 IMAD R5, R184, R201, R210 ;  /* 0x000000c9b805c224 */ /* 0x000fe200078e02d2 */
[----:B------:R-:W-:Y:S01]  /*6550*/  IADD3.X R7, R19, R7, R4, P2, P5 ;  /* 0x0000000713077210 */ /* 0x000fe200017ea404 */
[----:B------:R-:W-:Y:S01]  /*6560*/  BSSY B1, `(.L_x_48) ;  /* 0x0000009000017945 */ /* 0x000fe20003800000 */
[----:B------:R-:W-:Y:S02]  /*6570*/  ISETP.GE.AND P2, PT, R0, 0x89, PT ;  /* 0x000000890000780c */ /* 0x000fe40003f46270 */
[----:B------:R3:W-:Y:S01]  /*6580*/  @!P4 STG.E.U8 desc[UR54][R10.64], R5 ;  /* 0x000000050a00c986 */ /* 0x0007e2000c101136 */
[C---:B------:R-:W-:Y:S02]  /*6590*/  ISETP.LT.OR P4, PT, R22.reuse, 0x2, !P1 ;  /* 0x000000021600780c */ /* 0x040fe40004f81670 */
[----:B------:R-:W-:-:S11]  /*65a0*/  ISETP.LT.OR P5, PT, R22, 0x1, !P2 ;  /* 0x000000011600780c */ /* 0x000fd600057a1670 */
[----:B---3--:R-:W-:Y:S05]  /*65b0*/  @P4 BRA `(.L_x_49) ;  /* 0x00000000000c4947 */ /* 0x008fea0003800000 */
[----:B------:R-:W3:Y:S02]  /*65c0*/  LDG.E.U8 R202, desc[UR54][R196.64+0x1] ;  /* 0x00000136c4ca7981 */ /* 0x000ee4000c1e1100 */
[----:B---3--:R-:W-:-:S05]  /*65d0*/  PRMT R5, R202, 0x8880, RZ ;  /* 0x00008880ca057816 */ /* 0x008fca00000000ff */
[----:B------:R-:W-:-:S07]  /*65e0*/  IMAD R210, R5, R200, RZ ;  /* 0x000000c805d27224 */ /* 0x000fce00078e02ff */
.L_x_49:
[----:B------:R-:W-:Y:S05]  /*65f0*/  BSYNC B1 ;  /* 0x0000000000017941 */ /* 0x000fea0003800000 */
.L_x_48:
[----:B------:R-:W-:Y:S01]  /*6600*/  @!P4 IMAD R185, R185, R201, R210 ;  /* 0x000000c9b9b9c224 */ /* 0x000fe200078e02d2 */
[----:B------:R-:W-:Y:S04]  /*6610*/  BSSY B1, `(.L_x_50) ;  /* 0x0000006000017945 */ /* 0x000fe80003800000 */
[----:B------:R3:W-:Y:S01]  /*6620*/  @!P4 STG.E.U8 desc[UR54][R10.64+0x1], R185 ;  /* 0x000001b90a00c986 */ /* 0x0007e2000c101136 */
[----:B------:R-:W-:Y:S05]  /*6630*/  @P5 BRA `(.L_x_51) ;  /* 0x00000000000c5947 */ /* 0x000fea0003800000 */
[----:B------:R-:W4:Y:S02]  /*6640*/  LDG.E.U8 R202, desc[UR54][R6.64] ;  /* 0x0000003606ca7981 */ /* 0x000f24000c1e1100 */
[----:B----4-:R-:W-:-:S05]  /*6650*/  PRMT R5, R202, 0x8880, RZ ;  /* 0x00008880ca057816 */ /* 0x010fca00000000ff */
[----:B------:R-:W-:-:S07]  /*6660*/  IMAD R210, R5, R200, RZ ;  /* 0x000000c805d27224 */ /* 0x000fce00078e02ff */
.L_x_51:
[----:B------:R-:W-:Y:S05]  /*6670*/  BSYNC B1 ;  /* 0x0000000000017941 */ /* 0x000fea0003800000 */
.L_x_50:
[----:B------:R-:W-:Y:S01]  /*6680*/  ISETP.LT.OR P4, PT, R22, 0x2, !P2 ;  /* 0x000000021600780c */ /* 0x000fe20005781670 */
[----:B------:R-:W-:Y:S01]  /*6690*/  @!P5 IMAD R5, R186, R201, R210 ;  /* 0x000000c9ba05d224 */ /* 0x000fe200078e02d2 */
[----:B------:R-:W-:Y:S04]  /*66a0*/  BSSY B1, `(.L_x_52) ;  /* 0x0000007000017945 */ /* 0x000fe80003800000 */
[----:B------:R4:W-:Y:S01]  /*66b0*/  @!P5 STG.E.U8 desc[UR54][R8.64], R5 ;  /* 0x000000050800d986 */ /* 0x0009e2000c101136 */
[----:B------:R-:W-:-:S06]  /*66c0*/  ISETP.LT.OR P5, PT, R22, 0x9, !P1 ;  /* 0x000000091600780c */ /* 0x000fcc0004fa1670 */
[----:B------:R-:W-:Y:S07]  /*66d0*/  @P4 BRA `(.L_x_53) ;  /* 0x00000000000c4947 */ /* 0x000fee0003800000 */
[----:B------:R-:W4:Y:S02]  /*66e0*/  LDG.E.U8 R202, desc[UR54][R6.64+0x1] ;  /* 0x0000013606ca7981 */ /* 0x000f24000c1e1100 */
[----:B----4-:R-:W-:-:S05]  /*66f0*/  PRMT R5, R202, 0x8880, RZ ;  /* 0x00008880ca057816 */ /* 0x010fca00000000ff */
[----:B------:R-:W-:-:S07]  /*6700*/  IMAD R210, R5, R200, RZ ;  /* 0x000000c805d27224 */ /* 0x000fce00078e02ff */
.L_x_53:
[----:B------:R-:W-:Y:S05]  /*6710*/  BSYNC B1 ;  /* 0x0000000000017941 */ /* 0x000fea0003800000 */
.L_x_52:
[----:B------:R-:W-:Y:S01]  /*6720*/  @!P4 IMAD R187, R187, R201, R210 ;  /* 0x000000c9bbbbc224 */ /* 0x000fe200078e02d2 */
[----:B------:R-:W-:Y:S04]  /*6730*/  BSSY B1, `(.L_x_54) ;  /* 0x0000006000017945 */ /* 0x000fe80003800000 */
[----:B------:R0:W-:Y:S01]  /*6740*/  @!P4 STG.E.U8 desc[UR54][R8.64+0x1], R187 ;  /* 0x000001bb0800c986 */ /* 0x0001e2000c101136 */
[----:B------:R-:W-:Y:S05]  /*6750*/  @P5 BRA `(.L_x_55) ;  /* 0x00000000000c5947 */ /* 0x000fea0003800000 */
[----:B------:R-:W4:Y:S02]  /*6760*/  LDG.E.U8 R202, desc[UR54][R196.64+0x8] ;  /* 0x00000836c4ca7981 */ /* 0x000f24000c1e1100 */
[----:B----4-:R-:W-:-:S05]  /*6770*/  PRMT R5, R202, 0x8880, RZ ;  /* 0x00008880ca057816 */ /* 0x010fca00000000ff */
[----:B------:R-:W-:-:S07]  /*6780*/  IMAD R210, R5, R200, RZ ;  /* 0x000000c805d27224 */ /* 0x000fce00078e02ff */
.L_x_55:
[----:B------:R-:W-:Y:S05]  /*6790*/  BSYNC B1 ;  /* 0x0000000000017941 */ /* 0x000fea0003800000 */
.L_x_54:
[----:B------:R-:W-:Y:S01]  /*67a0*/  ISETP.LT.OR P4, PT, R22, 0xa, !P1 ;  /* 0x0000000a1600780c */ /* 0x000fe20004f81670 */
[----:B----4-:R-:W-:Y:S01]  /*67b0*/  @!P5 IMAD R5, R188, R201, R210 ;  /* 0x000000c9bc05d224 */ /* 0x010fe200078e02d2 */
[----:B------:R-:W-:Y:S04]  /*67c0*/  BSSY B1, `(.L_x_56) ;  /* 0x0000007000017945 */ /* 0x000fe80003800000 */
[----:B------:R4:W-:Y:S01]  /*67d0*/  @!P5 STG.E.U8 desc[UR54][R10.64+0x8], R5 ;  /* 0x000008050a00d986 */ /* 0x0009e2000c101136 */
[----:B------:R-:W-:-:S06]  /*67e0*/  ISETP.LT.OR P5, PT, R22, 0x9, !P2 ;  /* 0x000000091600780c */ /* 0x000fcc00057a1670 */
[----:B------:R-:W-:Y:S07]  /*67f0*/  @P4 BRA `(.L_x_57) ;  /* 0x00000000000c4947 */ /* 0x000fee0003800000 */
[----:B------:R-:W4:Y:S02]  /*6800*/  LDG.E.U8 R202, desc[UR54][R196.64+0x9] ;  /* 0x00000936c4ca7981 */ /* 0x000f24000c1e1100 */
[----:B----4-:R-:W-:-:S05]  /*6810*/  PRMT R5, R202, 0x8880, RZ ;  /* 0x00008880ca057816 */ /* 0x010fca00000000ff */
[----:B------:R-:W-:-:S07]  /*6820*/  IMAD R210, R5, R200, RZ ;  /* 0x000000c805d27224 */ /* 0x000fce00078e02ff */
.L_x_57:
[----:B------:R-:W-:Y:S05]  /*6830*/  BSYNC B1 ;  /* 0x0000000000017941 */ /* 0x000fea0003800000 */
.L_x_56:
[----:B------:R-:W-:Y:S01]  /*6840*/  @!P4 IMAD R189, R189, R201, R210 ;  /* 0x000000c9bdbdc224 */ /* 0x000fe200078e02d2 */
[----:B------:R-:W-:Y:S04]  /*6850*/  BSSY B1, `(.L_x_58) ;  /* 0x0000006000017945 */ /* 0x000fe80003800000 */
[----:B------:R0:W-:Y:S01]  /*6860*/  @!P4 STG.E.U8 desc[UR54][R10.64+0x9], R189 ;  /* 0x000009bd0a00c986 */ /* 0x0001e2000c101136 */
[----:B------:R-:W-:Y:S05]  /*6870*/  @P5 BRA `(.L_x_59) ;  /* 0x00000000000c5947 */ /* 0x000fea0003800000 */
[----:B------:R-:W4:Y:S02]  /*6880*/  LDG.E.U8 R202, desc[UR54][R6.64+0x8] ;  /* 0x0000083606ca7981 */ /* 0x000f24000c1e1100 */
[----:B----4-:R-:W-:-:S05]  /*6890*/  PRMT R5, R202, 0x8880, RZ ;  /* 0x00008880ca057816 */ /* 0x010fca00000000ff */
[----:B------:R-:W-:-:S07]  /*68a0*/  IMAD R210, R5, R200, RZ ;  /* 0x000000c805d27224 */ /* 0x000fce00078e02ff */
.L_x_59:
[----:B------:R-:W-:Y:S05]  /*68b0*/  BSYNC B1 ;  /* 0x0000000000017941 */ /* 0x000fea0003800000 */
.L_x_58:
        /* <DEDUP_REMOVED lines=9> */
.L_x_61:
[----:B------:R-:W-:Y:S05]  /*6950*/  BSYNC B1 ;  /* 0x0000000000017941 */ /* 0x000fea0003800000 */
.L_x_60:
[----:B------:R-:W-:Y:S01]  /*6960*/  @!P4 IMAD R191, R191, R201, R210 ;  /* 0x000000c9bfbfc224 */ /* 0x000fe200078e02d2 */
[----:B------:R-:W-:Y:S04]  /*6970*/  BSSY B1, `(.L_x_62) ;  /* 0x0000006000017945 */ /* 0x000fe80003800000 */
[----:B------:R0:W-:Y:S01]  /*6980*/  @!P4 STG.E.U8 desc[UR54][R8.64+0x9], R191 ;  /* 0x000009bf0800c986 */ /* 0x0001e2000c101136 */
[----:B------:R-:W-:Y:S05]  /*6990*/  @P5 BRA `(.L_x_63) ;  /* 0x00000000000c5947 */ /* 0x000fea0003800000 */
[----:B------:R-:W4:Y:S02]  /*69a0*/  LDG.E.U8 R202, desc[UR54][R204.64+0x10] ;  /* 0x00001036ccca7981 */ /* 0x000f24000c1e1100 */
[----:B----4-:R-:W-:-:S05]  /*69b0*/  PRMT R5, R202, 0x8880, RZ ;  /* 0x00008880ca057816 */ /* 0x010fca00000000ff */
[----:B------:R-:W-:-:S07]  /*69c0*/  IMAD R210, R5, R200, RZ ;  /* 0x000000c805d27224 */ /* 0x000fce00078e02ff */
.L_x_63:
[----:B------:R-:W-:Y:S05]  /*69d0*/  BSYNC B1 ;  /* 0x0000000000017941 */ /* 0x000fea0003800000 */
.L_x_62:
        /* <DEDUP_REMOVED lines=9> */
.L_x_65:
[----:B------:R-:W-:Y:S05]  /*6a70*/  BSYNC B1 ;  /* 0x0000000000017941 */ /* 0x000fea0003800000 */
.L_x_64:
[----:B------:R-:W-:Y:S01]  /*6a80*/  @!P4 IMAD R177, R177, R201, R210 ;  /* 0x000000c9b1b1c224 */ /* 0x000fe200078e02d2 */
[----:B------:R-:W-:Y:S04]  /*6a90*/  BSSY B1, `(.L_x_66) ;  /* 0x0000006000017945 */ /* 0x000fe80003800000 */
[----:B------:R0:W-:Y:S01]  /*6aa0*/  @!P4 STG.E.U8 desc[UR54][R14.64+0x11], R177 ;  /* 0x000011b10e00c986 */ /* 0x0001e2000c101136 */
[----:B------:R-:W-:Y:S05]  /*6ab0*/  @P5 BRA `(.L_x_67) ;  /* 0x00000000000c5947 */ /* 0x000fea0003800000 */
[----:B------:R-:W4:Y:S02]  /*6ac0*/  LDG.E.U8 R202, desc[UR54][R192.64+0x10] ;  /* 0x00001036c0ca7981 */ /* 0x000f24000c1e1100 */
[----:B----4-:R-:W-:-:S05]  /*6ad0*/  PRMT R5, R202, 0x8880, RZ ;  /* 0x00008880ca057816 */ /* 0x010fca00000000ff */
[----:B------:R-:W-:-:S07]  /*6ae0*/  IMAD R210, R5, R200, RZ ;  /* 0x000000c805d27224 */ /* 0x000fce00078e02ff */
.L_x_67:
[----:B------:R-:W-:Y:S05]  /*6af0*/  BSYNC B1 ;  /* 0x0000000000017941 */ /* 0x000fea0003800000 */
.L_x_66:
        /* <DEDUP_REMOVED lines=9> */
.L_x_69:
[----:B------:R-:W-:Y:S05]  /*6b90*/  BSYNC B1 ;  /* 0x0000000000017941 */ /* 0x000fea0003800000 */
.L_x_68:
[----:B------:R-:W-:Y:S01]  /*6ba0*/  @!P4 IMAD R179, R179, R201, R210 ;  /* 0x000000c9b3b3c224 */ /* 0x000fe200078e02d2 */
[----:B------:R-:W-:Y:S04]  /*6bb0*/  BSSY B1, `(.L_x_70) ;  /* 0x0000006000017945 */ /* 0x000fe80003800000 */
[----:B------:R0:W-:Y:S01]  /*6bc0*/  @!P4 STG.E.U8 desc[UR54][R12.64+0x11], R179 ;  /* 0x000011b30c00c986 */ /* 0x0001e2000c101136 */
[----:B------:R-:W-:Y:S05]  /*6bd0*/  @P5 BRA `(.L_x_71) ;  /* 0x00000000000c5947 */ /* 0x000fea0003800000 */
[----:B------:R-:W4:Y:S02]  /*6be0*/  LDG.E.U8 R202, desc[UR54][R204.64+0x18] ;  /* 0x00001836ccca7981 */ /* 0x000f24000c1e1100 */
[----:B----4-:R-:W-:-:S05]  /*6bf0*/  PRMT R5, R202, 0x8880, RZ ;  /* 0x00008880ca057816 */ /* 0x010fca00000000ff */
[----:B------:R-:W-:-:S07]  /*6c00*/  IMAD R210, R5, R200, RZ ;  /* 0x000000c805d27224 */ /* 0x000fce00078e02ff */
.L_x_71:
[----:B------:R-:W-:Y:S05]  /*6c10*/  BSYNC B1 ;  /* 0x0000000000017941 */ /* 0x000fea0003800000 */
.L_x_70:
        /* <DEDUP_REMOVED lines=9> */
.L_x_73:
[----:B------:R-:W-:Y:S05]  /*6cb0*/  BSYNC B1 ;  /* 0x0000000000017941 */ /* 0x000fea0003800000 */
.L_x_72:
[----:B------:R-:W-:Y:S01]  /*6cc0*/  @!P4 IMAD R181, R181, R201, R210 ;  /* 0x000000c9b5b5c224 */ /* 0x000fe200078e02d2 */
[----:B------:R-:W-:Y:S04]  /*6cd0*/  BSSY B1, `(.L_x_74) ;  /* 0x0000006000017945 */ /* 0x000fe80003800000 */
[----:B------:R0:W-:Y:S01]  /*6ce0*/  @!P4 STG.E.U8 desc[UR54][R14.64+0x19], R181 ;  /* 0x000019b50e00c986 */ /* 0x0001e2000c101136 */
[----:B------:R-:W-:Y:S05]  /*6cf0*/  @P5 BRA `(.L_x_75) ;  /* 0x00000000000c5947 */ /* 0x000fea0003800000 */
[----:B------:R-:W4:Y:S02]  /*6d00*/  LDG.E.U8 R202, desc[UR54][R192.64+0x18] ;  /* 0x00001836c0ca7981 */ /* 0x000f24000c1e1100 */
[----:B----4-:R-:W-:-:S05]  /*6d10*/  PRMT R5, R202, 0x8880, RZ ;  /* 0x00008880ca057816 */ /* 0x010fca00000000ff */
[----:B------:R-:W-:-:S07]  /*6d20*/  IMAD R210, R5, R200, RZ ;  /* 0x000000c805d27224 */ /* 0x000fce00078e02ff */
.L_x_75:
[----:B------:R-:W-:Y:S05]  /*6d30*/  BSYNC B1 ;  /* 0x0000000000017941 */ /* 0x000fea0003800000 */
.L_x_74:
        /* <DEDUP_REMOVED lines=9> */
.L_x_77:
[----:B------:R-:W-:Y:S05]  /*6dd0*/  BSYNC B1 ;  /* 0x0000000000017941 */ /* 0x000fea0003800000 */
.L_x_76:
[----:B------:R-:W-:Y:S01]  /*6de0*/  @!P4 IMAD R183, R183, R201, R210 ;  /* 0x000000c9b7b7c224 */ /* 0x000fe200078e02d2 */
[----:B------:R-:W-:Y:S04]  /*6df0*/  BSSY B1, `(.L_x_78) ;  /* 0x0000006000017945 */ /* 0x000fe80003800000 */
[----:B------:R0:W-:Y:S01]  /*6e00*/  @!P4 STG.E.U8 desc[UR54][R12.64+0x19], R183 ;  /* 0x000019b70c00c986 */ /* 0x0001e2000c101136 */
[----:B------:R-:W-:Y:S05]  /*6e10*/  @P5 BRA `(.L_x_79) ;  /* 0x00000000000c5947 */ /* 0x000fea0003800000 */
[----:B------:R-:W4:Y:S02]  /*6e20*/  LDG.E.U8 R202, desc[UR54][R196.64+0x10] ;  /* 0x00001036c4ca7981 */ /* 0x000f24000c1e1100 */
[----:B----4-:R-:W-:-:S05]  /*6e30*/  PRMT R5, R202, 0x8880, RZ ;  /* 0x00008880ca057816 */ /* 0x010fca00000000ff */
[----:B------:R-:W-:-:S07]  /*6e40*/  IMAD R210, R5, R200, RZ ;  /* 0x000000c805d27224 */ /* 0x000fce00078e02ff */
.L_x_79:
[----:B------:R-:W-:Y:S05]  /*6e50*/  BSYNC B1 ;  /* 0x0000000000017941 */ /* 0x000fea0003800000 */
.L_x_78:
        /* <DEDUP_REMOVED lines=9> */
.L_x_81:
[----:B------:R-:W-:Y:S05]  /*6ef0*/  BSYNC B1 ;  /* 0x0000000000017941 */ /* 0x000fea0003800000 */
.L_x_80:
[----:B------:R-:W-:Y:S01]  /*6f00*/  @!P4 IMAD R169, R169, R201, R210 ;  /* 0x000000c9a9a9c224 */ /* 0x000fe200078e02d2 */
[----:B------:R-:W-:Y:S04]  /*6f10*/  BSSY B1, `(.L_x_82) ;  /* 0x0000006000017945 */ /* 0x000fe80003800000 */
[----:B------:R0:W-:Y:S01]  /*6f20*/  @!P4 STG.E.U8 desc[UR54][R10.64+0x11], R169 ;  /* 0x000011a90a00c986 */ /* 0x0001e2000c101136 */
[----:B------:R-:W-:Y:S05]  /*6f30*/  @P5 BRA `(.L_x_83) ;  /* 0x00000000000c5947 */ /* 0x000fea0003800000 */
[----:B------:R-:W4:Y:S02]  /*6f40*/  LDG.E.U8 R202, desc[UR54][R6.64+0x10] ;  /* 0x0000103606ca7981 */ /* 0x000f24000c1e1100 */
[----:B----4-:R-:W-:-:S05]  /*6f50*/  PRMT R5, R202, 0x8880, RZ ;  /* 0x00008880ca057816 */ /* 0x010fca00000000ff */
[----:B------:R-:W-:-:S07]  /*6f60*/  IMAD R210, R5, R200, RZ ;  /* 0x000000c805d27224 */ /* 0x000fce00078e02ff */
.L_x_83:
[----:B------:R-:W-:Y:S05]  /*6f70*/  BSYNC B1 ;  /* 0x0000000000017941 */ /* 0x000fea0003800000 */
.L_x_82:
        /* <DEDUP_REMOVED lines=9> */
.L_x_85:
[----:B------:R-:W-:Y:S05]  /*7010*/  BSYNC B1 ;  /* 0x0000000000017941 */ /* 0x000fea0003800000 */
.L_x_84:
[----:B------:R-:W-:Y:S01]  /*7020*/  @!P4 IMAD R171, R171, R201, R210 ;  /* 0x000000c9ababc224 */ /* 0x000fe200078e02d2 */
[----:B------:R-:W-:Y:S04]  /*7030*/  BSSY B1, `(.L_x_86) ;  /* 0x0000006000017945 */ /* 0x000fe80003800000 */
[----:B------:R0:W-:Y:S01]  /*7040*/  @!P4 STG.E.U8 desc[UR54][R8.64+0x11], R171 ;  /* 0x000011ab0800c986 */ /* 0x0001e2000c101136 */
[----:B------:R-:W-:Y:S05]  /*7050*/  @P5 BRA `(.L_x_87) ;  /* 0x00000000000c5947 */ /* 0x000fea0003800000 */
[----:B------:R-:W4:Y:S02]  /*7060*/  LDG.E.U8 R202, desc[UR54][R196.64+0x18] ;  /* 0x00001836c4ca7981 */ /* 0x000f24000c1e1100 */
[----:B----4-:R-:W-:-:S05]  /*7070*/  PRMT R5, R202, 0x8880, RZ ;  /* 0x00008880ca057816 */ /* 0x010fca00000000ff */
[----:B------:R-:W-:-:S07]  /*7080*/  IMAD R210, R5, R200, RZ ;  /* 0x000000c805d27224 */ /* 0x000fce00078e02ff */
.L_x_87:
[----:B------:R-:W-:Y:S05]  /*7090*/  BSYNC B1 ;  /* 0x0000000000017941 */ /* 0x000fea0003800000 */
.L_x_86:
        /* <DEDUP_REMOVED lines=9> */
.L_x_89:
[----:B------:R-:W-:Y:S05]  /*7130*/  BSYNC B1 ;  /* 0x0000000000017941 */ /* 0x000fea0003800000 */
.L_x_88:
[----:B------:R-:W-:Y:S01]  /*7140*/  @!P4 IMAD R173, R173, R201, R210 ;  /* 0x000000c9adadc224 */ /* 0x000fe200078e02d2 */
[----:B------:R-:W-:Y:S04]  /*7150*/  BSSY B1, `(.L_x_90) ;  /* 0x0000006000017945 */ /* 0x000fe80003800000 */
[----:B------:R0:W-:Y:S01]  /*7160*/  @!P4 STG.E.U8 desc[UR54][R10.64+0x19], R173 ;  /* 0x000019ad0a00c986 */ /* 0x0001e2000c101136 */
[----:B------:R-:W-:Y:S05]  /*7170*/  @P5 BRA `(.L_x_91) ;  /* 0x00000000000c5947 */ /* 0x000fea0003800000 */
[----:B------:R-:W4:Y:S02]  /*7180*/  LDG.E.U8 R202, desc[UR54][R6.64+0x18] ;  /* 0x0000183606ca7981 */ /* 0x000f24000c1e1100 */
[----:B----4-:R-:W-:-:S05]  /*7190*/  PRMT R5, R202, 0x8880, RZ ;  /* 0x00008880ca057816 */ /* 0x010fca00000000ff */
[----:B------:R-:W-:-:S07]  /*71a0*/  IMAD R210, R5, R200, RZ ;  /* 0x000000c805d27224 */ /* 0x000fce00078e02ff */
.L_x_91:
[----:B------:R-:W-:Y:S05]  /*71b0*/  BSYNC B1 ;  /* 0x0000000000017941 */ /* 0x000fea0003800000 */
.L_x_90:
        /* <DEDUP_REMOVED lines=9> */
.L_x_93:
[----:B------:R-:W-:Y:S05]  /*7250*/  BSYNC B1 ;  /* 0x0000000000017941 */ /* 0x000fea0003800000 */
.L_x_92:
[----:B------:R-:W-:Y:S01]  /*7260*/  @!P4 IMAD R175, R175, R201, R210 ;  /* 0x000000c9afafc224 */ /* 0x000fe200078e02d2 */
[----:B------:R-:W-:Y:S04]  /*7270*/  BSSY B1, `(.L_x_94) ;  /* 0x0000006000017945 */ /* 0x000fe80003800000 */
[----:B------:R0:W-:Y:S01]  /*7280*/  @!P4 STG.E.U8 desc[UR54][R8.64+0x19], R175 ;  /* 0x000019af0800c986 */ /* 0x0001e2000c101136 */
[----:B------:R-:W-:Y:S05]  /*7290*/  @P5 BRA `(.L_x_95) ;  /* 0x00000000000c5947 */ /* 0x000fea0003800000 */
[----:B------:R-:W4:Y:S02]  /*72a0*/  LDG.E.U8 R202, desc[UR54][R204.64+0x20] ;  /* 0x00002036ccca7981 */ /* 0x000f24000c1e1100 */
[----:B----4-:R-:W-:-:S05]  /*72b0*/  PRMT R5, R202, 0x8880, RZ ;  /* 0x00008880ca057816 */ /* 0x010fca00000000ff */
[----:B------:R-:W-:-:S07]  /*72c0*/  IMAD R210, R5, R200, RZ ;  /* 0x000000c805d27224 */ /* 0x000fce00078e02ff */
.L_x_95:
[----:B------:R-:W-:Y:S05]  /*72d0*/  BSYNC B1 ;  /* 0x0000000000017941 */ /* 0x000fea0003800000 */
.L_x_94:
        /* <DEDUP_REMOVED lines=9> */
.L_x_97:
[----:B------:R-:W-:Y:S05]  /*7370*/  BSYNC B1 ;  /* 0x0000000000017941 */ /* 0x000fea0003800000 */
.L_x_96:
[----:B------:R-:W-:Y:S01]  /*7380*/  @!P4 IMAD R161, R161, R201, R210 ;  /* 0x000000c9a1a1c224 */ /* 0x000fe200078e02d2 */
[----:B------:R-:W-:Y:S04]  /*7390*/  BSSY B1, `(.L_x_98) ;  /* 0x0000006000017945 */ /* 0x000fe80003800000 */
[----:B------:R0:W-:Y:S01]  /*73a0*/  @!P4 STG.E.U8 desc[UR54][R14.64+0x21], R161 ;  /* 0x000021a10e00c986 */ /* 0x0001e2000c101136 */
[----:B------:R-:W-:Y:S05]  /*73b0*/  @P5 BRA `(.L_x_99) ;  /* 0x00000000000c5947 */ /* 0x000fea0003800000 */
[----:B------:R-:W4:Y:S02]  /*73c0*/  LDG.E.U8 R202, desc[UR54][R192.64+0x20] ;  /* 0x00002036c0ca7981 */ /* 0x000f24000c1e1100 */
[----:B----4-:R-:W-:-:S05]  /*73d0*/  PRMT R5, R202, 0x8880, RZ ;  /* 0x00008880ca057816 */ /* 0x010fca00000000ff */
[----:B------:R-:W-:-:S07]  /*73e0*/  IMAD R210, R5, R200, RZ ;  /* 0x000000c805d27224 */ /* 0x000fce00078e02ff */
.L_x_99:
[----:B------:R-:W-:Y:S05]  /*73f0*/  BSYNC B1 ;  /* 0x0000000000017941 */ /* 0x000fea0003800000 */
.L_x_98:
        /* <DEDUP_REMOVED lines=9> */
.L_x_101:
[----:B------:R-:W-:Y:S05]  /*7490*/  BSYNC B1 ;  /* 0x0000000000017941 */ /* 0x000fea0003800000 */
.L_x_100:
[----:B------:R-:W-:Y:S01]  /*74a0*/  @!P4 IMAD R163, R163, R201, R210 ;  /* 0x000000c9a3a3c224 */ /* 0x000fe200078e02d2 */
[----:B------:R-:W-:Y:S04]  /*74b0*/  BSSY B1, `(.L_x_102) ;  /* 0x0000006000017945 */ /* 0x000fe80003800000 */
[----:B------:R0:W-:Y:S01]  /*74c0*/  @!P4 STG.E.U8 desc[UR54][R12.64+0x21], R163 ;  /* 0x000021a30c00c986 */ /* 0x0001e2000c101136 */
[----:B------:R-:W-:Y:S05]  /*74d0*/  @P5 BRA `(.L_x_103) ;  /* 0x00000000000c5947 */ /* 0x000fea0003800000 */
[----:B------:R-:W4:Y:S02]  /*74e0*/  LDG.E.U8 R202, desc[UR54][R204.64+0x28] ;  /* 0x00002836ccca7981 */ /* 0x000f24000c1e1100 */
[----:B----4-:R-:W-:-:S05]  /*74f0*/  PRMT R5, R202, 0x8880, RZ ;  /* 0x00008880ca057816 */ /* 0x010fca00000000ff */
[----:B------:R-:W-:-:S07]  /*7500*/  IMAD R210, R5, R200, RZ ;  /* 0x000000c805d27224 */ /* 0x000fce00078e02ff */
.L_x_103:
[----:B------:R-:W-:Y:S05]  /*7510*/  BSYNC B1 ;  /* 0x0000000000017941 */ /* 0x000fea0003800000 */
.L_x_102:
        /* <DEDUP_REMOVED lines=9> */
.L_x_105:
[----:B------:R-:W-:Y:S05]  /*75b0*/  BSYNC B1 ;  /* 0x0000000000017941 */ /* 0x000fea0003800000 */
.L_x_104:
[----:B------:R-:W-:Y:S01]  /*75c0*/  @!P4 IMAD R165, R165, R201, R210 ;  /* 0x000000c9a5a5c224 */ /* 0x000fe200078e02d2 */
[----:B------:R-:W-:Y:S04]  /*75d0*/  BSSY B1, `(.L_x_106) ;  /* 0x0000006000017945 */ /* 0x000fe80003800000 */
[----:B------:R0:W-:Y:S01]  /*75e0*/  @!P4 STG.E.U8 desc[UR54][R14.64+0x29], R165 ;  /* 0x000029a50e00c986 */ /* 0x0001e2000c101136 */
[----:B------:R-:W-:Y:S05]  /*75f0*/  @P5 BRA `(.L_x_107) ;  /* 0x00000000000c5947 */ /* 0x000fea0003800000 */
[----:B------:R-:W4:Y:S02]  /*7600*/  LDG.E.U8 R202, desc[UR54][R192.64+0x28] ;  /* 0x00002836c0ca7981 */ /* 0x000f24000c1e1100 */
[----:B----4-:R-:W-:-:S05]  /*7610*/  PRMT R5, R202, 0x8880, RZ ;  /* 0x00008880ca057816 */ /* 0x010fca00000000ff */
[----:B------:R-:W-:-:S07]  /*7620*/  IMAD R210, R5, R200, RZ ;  /* 0x000000c805d27224 */ /* 0x000fce00078e02ff */
.L_x_107:
[----:B------:R-:W-:Y:S05]  /*7630*/  BSYNC B1 ;  /* 0x0000000000017941 */ /* 0x000fea0003800000 */
.L_x_106:
        /* <DEDUP_REMOVED lines=9> */
.L_x_109:
[----:B------:R-:W-:Y:S05]  /*76d0*/  BSYNC B1 ;  /* 0x0000000000017941 */ /* 0x000fea0003800000 */
.L_x_108:
[----:B------:R-:W-:Y:S01]  /*76e0*/  @!P4 IMAD R167, R167, R201, R210 ;  /* 0x000000c9a7a7c224 */ /* 0x000fe200078e02d2 */
[----:B------:R-:W-:Y:S04]  /*76f0*/  BSSY B1, `(.L_x_110) ;  /* 0x0000006000017945 */ /* 0x000fe80003800000 */
[----:B------:R0:W-:Y:S01]  /*7700*/  @!P4 STG.E.U8 desc[UR54][R12.64+0x29], R167 ;  /* 0x000029a70c00c986 */ /* 0x0001e2000c101136 */
[----:B------:R-:W-:Y:S05]  /*7710*/  @P5 BRA `(.L_x_111) ;  /* 0x00000000000c5947 */ /* 0x000fea0003800000 */
[----:B------:R-:W4:Y:S02]  /*7720*/  LDG.E.U8 R202, desc[UR54][R196.64+0x20] ;  /* 0x00002036c4ca7981 */ /* 0x000f24000c1e1100 */
[----:B----4-:R-:W-:-:S05]  /*7730*/  PRMT R5, R202, 0x8880, RZ ;  /* 0x00008880ca057816 */ /* 0x010fca00000000ff */
[----:B------:R-:W-:-:S07]  /*7740*/  IMAD R210, R5, R200, RZ ;  /* 0x000000c805d27224 */ /* 0x000fce00078e02ff */
.L_x_111:
[----:B------:R-:W-:Y:S05]  /*7750*/  BSYNC B1 ;  /* 0x0000000000017941 */ /* 0x000fea0003800000 */
.L_x_110:
        /* <DEDUP_REMOVED lines=9> */
.L_x_113:
[----:B------:R-:W-:Y:S05]  /*77f0*/  BSYNC B1 ;  /* 0x0000000000017941 */ /* 0x000fea0003800000 */
.L_x_112:
[----:B------:R-:W-:Y:S01]  /*7800*/  @!P4 IMAD R153, R153, R201, R210 ;  /* 0x000000c99999c224 */ /* 0x000fe200078e02d2 */
[----:B------:R-:W-:Y:S04]  /*7810*/  BSSY B1, `(.L_x_114) ;  /* 0x0000006000017945 */ /* 0x000fe80003800000 */
[----:B------:R0:W-:Y:S01]  /*7820*/  @!P4 STG.E.U8 desc[UR54][R10.64+0x21], R153 ;  /* 0x000021990a00c986 */ /* 0x0001e2000c101136 */
[----:B------:R-:W-:Y:S05]  /*7830*/  @P5 BRA `(.L_x_115) ;  /* 0x00000000000c5947 */ /* 0x000fea0003800000 */
[----:B------:R-:W4:Y:S02]  /*7840*/  LDG.E.U8 R202, desc[UR54][R6.64+0x20] ;  /* 0x0000203606ca7981 */ /* 0x000f24000c1e1100 */
[----:B----4-:R-:W-:-:S05]  /*7850*/  PRMT R5, R202, 0x8880, RZ ;  /* 0x00008880ca057816 */ /* 0x010fca00000000ff */
[----:B------:R-:W-:-:S07]  /*7860*/  IMAD R210, R5, R200, RZ ;  /* 0x000000c805d27224 */ /* 0x000fce00078e02ff */
.L_x_115:
[----:B------:R-:W-:Y:S05]  /*7870*/  BSYNC B1 ;  /* 0x0000000000017941 */ /* 0x000fea0003800000 */
.L_x_114:
        /* <DEDUP_REMOVED lines=9> */
.L_x_117:
[----:B------:R-:W-:Y:S05]  /*7910*/  BSYNC B1 ;  /* 0x0000000000017941 */ /* 0x000fea0003800000 */
.L_x_116:
[----:B------:R-:W-:Y:S01]  /*7920*/  @!P4 IMAD R155, R155, R201, R210 ;  /* 0x000000c99b9bc224 */ /* 0x000fe200078e02d2 */
[----:B------:R-:W-:Y:S04]  /*7930*/  BSSY B1, `(.L_x_118) ;  /* 0x0000006000017945 */ /* 0x000fe80003800000 */
[----:B------:R0:W-:Y:S01]  /*7940*/  @!P4 STG.E.U8 desc[UR54][R8.64+0x21], R155 ;  /* 0x0000219b0800c986 */ /* 0x0001e2000c101136 */
[----:B------:R-:W-:Y:S05]  /*7950*/  @P5 BRA `(.L_x_119) ;  /* 0x00000000000c5947 */ /* 0x000fea0003800000 */
[----:B------:R-:W4:Y:S02]  /*7960*/  LDG.E.U8 R202, desc[UR54][R196.64+0x28] ;  /* 0x00002836c4ca7981 */ /* 0x000f24000c1e1100 */
[----:B----4-:R-:W-:-:S05]  /*7970*/  PRMT R5, R202, 0x8880, RZ ;  /* 0x00008880ca057816 */ /* 0x010fca00000000ff */
[----:B------:R-:W-:-:S07]  /*7980*/  IMAD R210, R5, R200, RZ ;  /* 0x000000c805d27224 */ /* 0x000fce00078e02ff */
.L_x_119:
[----:B------:R-:W-:Y:S05]  /*7990*/  BSYNC B1 ;  /* 0x0000000000017941 */ /* 0x000fea0003800000 */
.L_x_118:
        /* <DEDUP_REMOVED lines=9> */
.L_x_121:
[----:B------:R-:W-:Y:S05]  /*7a30*/  BSYNC B1 ;  /* 0x0000000000017941 */ /* 0x000fea0003800000 */
.L_x_120:
[----:B------:R-:W-:Y:S01]  /*7a40*/  @!P4 IMAD R157, R157, R201, R210 ;  /* 0x000000c99d9dc224 */ /* 0x000fe200078e02d2 */
[----:B------:R-:W-:Y:S04]  /*7a50*/  BSSY B1, `(.L_x_122) ;  /* 0x0000006000017945 */ /* 0x000fe80003800000 */
[----:B------:R0:W-:Y:S01]  /*7a60*/  @!P4 STG.E.U8 desc[UR54][R10.64+0x29], R157 ;  /* 0x0000299d0a00c986 */ /* 0x0001e2000c101136 */
[----:B------:R-:W-:Y:S05]  /*7a70*/  @P5 BRA `(.L_x_123) ;  /* 0x00000000000c5947 */ /* 0x000fea0003800000 */
[----:B------:R-:W4:Y:S02]  /*7a80*/  LDG.E.U8 R202, desc[UR54][R6.64+0x28] ;  /* 0x0000283606ca7981 */ /* 0x000f24000c1e1100 */
[----:B----4-:R-:W-:-:S05]  /*7a90*/  PRMT R5, R202, 0x8880, RZ ;  /* 0x00008880ca057816 */ /* 0x010fca00000000ff */
[----:B------:R-:W-:-:S07]  /*7aa0*/  IMAD R210, R5, R200, RZ ;  /* 0x000000c805d27224 */ /* 0x000fce00078e02ff */
.L_x_123:
[----:B------:R-:W-:Y:S05]  /*7ab0*/  BSYNC B1 ;  /* 0x0000000000017941 */ /* 0x000fea0003800000 */
.L_x_122:
        /* <DEDUP_REMOVED lines=9> */
.L_x_125:
[----:B------:R-:W-:Y:S05]  /*7b50*/  BSYNC B1 ;  /* 0x0000000000017941 */ /* 0x000fea0003800000 */
.L_x_124:
[----:B------:R-:W-:Y:S01]  /*7b60*/  @!P4 IMAD R159, R159, R201, R210 ;  /* 0x000000c99f9fc224 */ /* 0x000fe200078e02d2 */
[----:B------:R-:W-:Y:S04]  /*7b70*/  BSSY B1, `(.L_x_126) ;  /* 0x0000006000017945 */ /* 0x000fe80003800000 */
[----:B------:R0:W-:Y:S01]  /*7b80*/  @!P4 STG.E.U8 desc[UR54][R8.64+0x29], R159 ;  /* 0x0000299f0800c986 */ /* 0x0001e2000c101136 */
[----:B------:R-:W-:Y:S05]  /*7b90*/  @P5 BRA `(.L_x_127) ;  /* 0x00000000000c5947 */ /* 0x000fea0003800000 */
[----:B------:R-:W4:Y:S02]  /*7ba0*/  LDG.E.U8 R202, desc[UR54][R204.64+0x30] ;  /* 0x00003036ccca7981 */ /* 0x000f24000c1e1100 */
[----:B----4-:R-:W-:-:S05]  /*7bb0*/  PRMT R5, R202, 0x8880, RZ ;  /* 0x00008880ca057816 */ /* 0x010fca00000000ff */
[----:B------:R-:W-:-:S07]  /*7bc0*/  IMAD R210, R5, R200, RZ ;  /* 0x000000c805d27224 */ /* 0x000fce00078e02ff */
.L_x_127:
[----:B------:R-:W-:Y:S05]  /*7bd0*/  BSYNC B1 ;  /* 0x0000000000017941 */ /* 0x000fea0003800000 */
.L_x_126:
        /* <DEDUP_REMOVED lines=9> */
.L_x_129:
[----:B------:R-:W-:Y:S05]  /*7c70*/  BSYNC B1 ;  /* 0x0000000000017941 */ /* 0x000fea0003800000 */
.L_x_128:
[----:B------:R-:W-:Y:S01]  /*7c80*/  @!P4 IMAD R145, R145, R201, R210 ;  /* 0x000000c99191c224 */ /* 0x000fe200078e02d2 */
[----:B------:R-:W-:Y:S04]  /*7c90*/  BSSY B1, `(.L_x_130) ;  /* 0x0000006000017945 */ /* 0x000fe80003800000 */
[----:B------:R0:W-:Y:S01]  /*7ca0*/  @!P4 STG.E.U8 desc[UR54][R14.64+0x31], R145 ;  /* 0x000031910e00c986 */ /* 0x0001e2000c101136 */
[----:B------:R-:W-:Y:S05]  /*7cb0*/  @P5 BRA `(.L_x_131) ;  /* 0x00000000000c5947 */ /* 0x000fea0003800000 */
[----:B------:R-:W4:Y:S02]  /*7cc0*/  LDG.E.U8 R202, desc[UR54][R192.64+0x30] ;  /* 0x00003036c0ca7981 */ /* 0x000f24000c1e1100 */
[----:B----4-:R-:W-:-:S05]  /*7cd0*/  PRMT R5, R202, 0x8880, RZ ;  /* 0x00008880ca057816 */ /* 0x010fca00000000ff */
[----:B------:R-:W-:-:S07]  /*7ce0*/  IMAD R210, R5, R200, RZ ;  /* 0x000000c805d27224 */ /* 0x000fce00078e02ff */
.L_x_131:
[----:B------:R-:W-:Y:S05]  /*7cf0*/  BSYNC B1 ;  /* 0x0000000000017941 */ /* 0x000fea0003800000 */
.L_x_130:
        /* <DEDUP_REMOVED lines=9> */
.L_x_133:
[----:B------:R-:W-:Y:S05]  /*7d90*/  BSYNC B1 ;  /* 0x0000000000017941 */ /* 0x000fea0003800000 */
.L_x_132:
[----:B------:R-:W-:Y:S01]  /*7da0*/  @!P4 IMAD R147, R147, R201, R210 ;  /* 0x000000c99393c224 */ /* 0x000fe200078e02d2 */
[----:B------:R-:W-:Y:S04]  /*7db0*/  BSSY B1, `(.L_x_134) ;  /* 0x0000006000017945 */ /* 0x000fe80003800000 */
[----:B------:R0:W-:Y:S01]  /*7dc0*/  @!P4 STG.E.U8 desc[UR54][R12.64+0x31], R147 ;  /* 0x000031930c00c986 */ /* 0x0001e2000c101136 */
[----:B------:R-:W-:Y:S05]  /*7dd0*/  @P5 BRA `(.L_x_135) ;  /* 0x00000000000c5947 */ /* 0x000fea0003800000 */
[----:B------:R-:W4:Y:S02]  /*7de0*/  LDG.E.U8 R202, desc[UR54][R204.64+0x38] ;  /* 0x00003836ccca7981 */ /* 0x000f24000c1e1100 */
[----:B----4-:R-:W-:-:S05]  /*7df0*/  PRMT R5, R202, 0x8880, RZ ;  /* 0x00008880ca057816 */ /* 0x010fca00000000ff */
[----:B------:R-:W-:-:S07]  /*7e00*/  IMAD R210, R5, R200, RZ ;  /* 0x000000c805d27224 */ /* 0x000fce00078e02ff */
.L_x_135:
[----:B------:R-:W-:Y:S05]  /*7e10*/  BSYNC B1 ;  /* 0x0000000000017941 */ /* 0x000fea0003800000 */
.L_x_134:
        /* <DEDUP_REMOVED lines=9> */
.L_x_137:
[----:B------:R-:W-:Y:S05]  /*7eb0*/  BSYNC B1 ;  /* 0x0000000000017941 */ /* 0x000fea0003800000 */
.L_x_136:
[----:B------:R-:W-:Y:S01]  /*7ec0*/  @!P4 IMAD R149, R149, R201, R210 ;  /* 0x000000c99595c224 */ /* 0x000fe200078e02d2 */
[----:B------:R-:W-:Y:S04]  /*7ed0*/  BSSY B1, `(.L_x_138) ;  /* 0x0000006000017945 */ /* 0x000fe80003800000 */
[----:B------:R0:W-:Y:S01]  /*7ee0*/  @!P4 STG.E.U8 desc[UR54][R14.64+0x39], R149 ;  /* 0x000039950e00c986 */ /* 0x0001e2000c101136 */
[----:B------:R-:W-:Y:S05]  /*7ef0*/  @P5 BRA `(.L_x_139) ;  /* 0x00000000000c5947 */ /* 0x000fea0003800000 */
[----:B------:R-:W4:Y:S02]  /*7f00*/  LDG.E.U8 R202, desc[UR54][R192.64+0x38] ;  /* 0x00003836c0ca7981 */ /* 0x000f24000c1e1100 */
[----:B----4-:R-:W-:-:S05]  /*7f10*/  PRMT R5, R202, 0x8880, RZ ;  /* 0x00008880ca057816 */ /* 0x010fca00000000ff */
[----:B------:R-:W-:-:S07]  /*7f20*/  IMAD R210, R5, R200, RZ ;  /* 0x000000c805d27224 */ /* 0x000fce00078e02ff */
.L_x_139:
[----:B------:R-:W-:Y:S05]  /*7f30*/  BSYNC B1 ;  /* 0x0000000000017941 */ /* 0x000fea0003800000 */
.L_x_138:
        /* <DEDUP_REMOVED lines=9> */
.L_x_141:
[----:B------:R-:W-:Y:S05]  /*7fd0*/  BSYNC B1 ;  /* 0x0000000000017941 */ /* 0x000fea0003800000 */
.L_x_140:
[----:B------:R-:W-:Y:S01]  /*7fe0*/  @!P4 IMAD R151, R151, R201, R210 ;  /* 0x000000c99797c224 */ /* 0x000fe200078e02d2 */
[----:B------:R-:W-:Y:S04]  /*7ff0*/  BSSY B1, `(.L_x_142) ;  /* 0x0000006000017945 */ /* 0x000fe80003800000 */
[----:B------:R0:W-:Y:S01]  /*8000*/  @!P4 STG.E.U8 desc[UR54][R12.64+0x39], R151 ;  /* 0x000039970c00c986 */ /* 0x0001e2000c101136 */
[----:B------:R-:W-:Y:S05]  /*8010*/  @P5 BRA `(.L_x_143) ;  /* 0x00000000000c5947 */ /* 0x000fea0003800000 */
[----:B------:R-:W4:Y:S02]  /*8020*/  LDG.E.U8 R202, desc[UR54][R196.64+0x30] ;  /* 0x00003036c4ca7981 */ /* 0x000f24000c1e1100 */
[----:B----4-:R-:W-:-:S05]  /*8030*/  PRMT R5, R202, 0x8880, RZ ;  /* 0x00008880ca057816 */ /* 0x010fca00000000ff */
[----:B------:R-:W-:-:S07]  /*8040*/  IMAD R210, R5, R200, RZ ;  /* 0x000000c805d27224 */ /* 0x000fce00078e02ff */
.L_x_143:
[----:B------:R-:W-:Y:S05]  /*8050*/  BSYNC B1 ;  /* 0x0000000000017941 */ /* 0x000fea0003800000 */
.L_x_142:
        /* <DEDUP_REMOVED lines=9> */
.L_x_145:
[----:B------:R-:W-:Y:S05]  /*80f0*/  BSYNC B1 ;  /* 0x0000000000017941 */ /* 0x000fea0003800000 */
.L_x_144:
[----:B------:R-:W-:Y:S01]  /*8100*/  @!P4 IMAD R137, R137, R201, R210 ;  /* 0x000000c98989c224 */ /* 0x000fe200078e02d2 */
[----:B------:R-:W-:Y:S04]  /*8110*/  BSSY B1, `(.L_x_146) ;  /* 0x0000006000017945 */ /* 0x000fe80003800000 */
[----:B------:R0:W-:Y:S01]  /*8120*/  @!P4 STG.E.U8 desc[UR54][R10.64+0x31], R137 ;  /* 0x000031890a00c986 */ /* 0x0001e2000c101136 */
[----:B------:R-:W-:Y:S05]  /*8130*/  @P5 BRA `(.L_x_147) ;  /* 0x00000000000c5947 */ /* 0x000fea0003800000 */
[----:B------:R-:W4:Y:S02]  /*8140*/  LDG.E.U8 R202, desc[UR54][R6.64+0x30] ;  /* 0x0000303606ca7981 */ /* 0x000f24000c1e1100 */
[----:B----4-:R-:W-:-:S05]  /*8150*/  PRMT R5, R202, 0x8880, RZ ;  /* 0x00008880ca057816 */ /* 0x010fca00000000ff */
[----:B------:R-:W-:-:S07]  /*8160*/  IMAD R210, R5, R200, RZ ;  /* 0x000000c805d27224 */ /* 0x000fce00078e02ff */
.L_x_147:
[----:B------:R-:W-:Y:S05]  /*8170*/  BSYNC B1 ;  /* 0x0000000000017941 */ /* 0x000fea0003800000 */
.L_x_146:
        /* <DEDUP_REMOVED lines=9> */
.L_x_149:
[----:B------:R-:W-:Y:S05]  /*8210*/  BSYNC B1 ;  /* 0x0000000000017941 */ /* 0x000fea0003800000 */
.L_x_148:
[----:B------:R-:W-:Y:S01]  /*8220*/  @!P4 IMAD R139, R139, R201, R210 ;  /* 0x000000c98b8bc224 */ /* 0x000fe200078e02d2 */
[----:B------:R-:W-:Y:S04]  /*8230*/  BSSY B1, `(.L_x_150) ;  /* 0x0000006000017945 */ /* 0x000fe80003800000 */
[----:B------:R0:W-:Y:S01]  /*8240*/  @!P4 STG.E.U8 desc[UR54][R8.64+0x31], R139 ;  /* 0x0000318b0800c986 */ /* 0x0001e2000c101136 */
[----:B------:R-:W-:Y:S05]  /*8250*/  @P5 BRA `(.L_x_151) ;  /* 0x00000000000c5947 */ /* 0x000fea0003800000 */
[----:B------:R-:W4:Y:S02]  /*8260*/  LDG.E.U8 R202, desc[UR54][R196.64+0x38] ;  /* 0x00003836c4ca7981 */ /* 0x000f24000c1e1100 */
[----:B----4-:R-:W-:-:S05]  /*8270*/  PRMT R5, R202, 0x8880, RZ ;  /* 0x00008880ca057816 */ /* 0x010fca00000000ff */
[----:B------:R-:W-:-:S07]  /*8280*/  IMAD R210, R5, R200, RZ ;  /* 0x000000c805d27224 */ /* 0x000fce00078e02ff */
.L_x_151:
[----:B------:R-:W-:Y:S05]  /*8290*/  BSYNC B1 ;  /* 0x0000000000017941 */ /* 0x000fea0003800000 */
.L_x_150:
        /* <DEDUP_REMOVED lines=9> */
.L_x_153:
[----:B------:R-:W-:Y:S05]  /*8330*/  BSYNC B1 ;  /* 0x0000000000017941 */ /* 0x000fea0003800000 */
.L_x_152:
[----:B------:R-:W-:Y:S01]  /*8340*/  @!P4 IMAD R141, R141, R201, R210 ;  /* 0x000000c98d8dc224 */ /* 0x000fe200078e02d2 */
[----:B------:R-:W-:Y:S04]  /*8350*/  BSSY B1, `(.L_x_154) ;  /* 0x0000006000017945 */ /* 0x000fe80003800000 */
[----:B------:R0:W-:Y:S01]  /*8360*/  @!P4 STG.E.U8 desc[UR54][R10.64+0x39], R141 ;  /* 0x0000398d0a00c986 */ /* 0x0001e2000c101136 */
[----:B------:R-:W-:Y:S05]  /*8370*/  @P5 BRA `(.L_x_155) ;  /* 0x00000000000c5947 */ /* 0x000fea0003800000 */
[----:B------:R-:W4:Y:S02]  /*8380*/  LDG.E.U8 R202, desc[UR54][R6.64+0x38] ;  /* 0x0000383606ca7981 */ /* 0x000f24000c1e1100 */
[----:B----4-:R-:W-:-:S05]  /*8390*/  PRMT R5, R202, 0x8880, RZ ;  /* 0x00008880ca057816 */ /* 0x010fca00000000ff */
[----:B------:R-:W-:-:S07]  /*83a0*/  IMAD R210, R5, R200, RZ ;  /* 0x000000c805d27224 */ /* 0x000fce00078e02ff */
.L_x_155:
[----:B------:R-:W-:Y:S05]  /*83b0*/  BSYNC B1 ;  /* 0x0000000000017941 */ /* 0x000fea0003800000 */
.L_x_154:
        /* <DEDUP_REMOVED lines=9> */
.L_x_157:
[----:B------:R-:W-:Y:S05]  /*8450*/  BSYNC B1 ;  /* 0x0000000000017941 */ /* 0x000fea0003800000 */
.L_x_156:
[----:B------:R-:W-:Y:S01]  /*8460*/  @!P4 IMAD R143, R143, R201, R210 ;  /* 0x000000c98f8fc224 */ /* 0x000fe200078e02d2 */
[----:B------:R-:W-:Y:S04]  /*8470*/  BSSY B1, `(.L_x_158) ;  /* 0x0000006000017945 */ /* 0x000fe80003800000 */
[----:B------:R0:W-:Y:S01]  /*8480*/  @!P4 STG.E.U8 desc[UR54][R8.64+0x39], R143 ;  /* 0x0000398f0800c986 */ /* 0x0001e2000c101136 */
[----:B------:R-:W-:Y:S05]  /*8490*/  @P5 BRA `(.L_x_159) ;  /* 0x00000000000c5947 */ /* 0x000fea0003800000 */
[----:B------:R-:W4:Y:S02]  /*84a0*/  LDG.E.U8 R202, desc[UR54][R204.64+0x40] ;  /* 0x00004036ccca7981 */ /* 0x000f24000c1e1100 */
[----:B----4-:R-:W-:-:S05]  /*84b0*/  PRMT R5, R202, 0x8880, RZ ;  /* 0x00008880ca057816 */ /* 0x010fca00000000ff */
[----:B------:R-:W-:-:S07]  /*84c0*/  IMAD R210, R5, R200, RZ ;  /* 0x000000c805d27224 */ /* 0x000fce00078e02ff */
.L_x_159:
[----:B------:R-:W-:Y:S05]  /*84d0*/  BSYNC B1 ;  /* 0x0000000000017941 */ /* 0x000fea0003800000 */
.L_x_158:
        /* <DEDUP_REMOVED lines=9> */
.L_x_161:
[----:B------:R-:W-:Y:S05]  /*8570*/  BSYNC B1 ;  /* 0x0000000000017941 */ /* 0x000fea0003800000 */
.L_x_160:
[----:B------:R-:W-:Y:S01]  /*8580*/  @!P4 IMAD R129, R129, R201, R210 ;  /* 0x000000c98181c224 */ /* 0x000fe200078e02d2 */
[----:B------:R-:W-:Y:S04]  /*8590*/  BSSY B1, `(.L_x_162) ;  /* 0x0000006000017945 */ /* 0x000fe80003800000 */
[----:B------:R0:W-:Y:S01]  /*85a0*/  @!P4 STG.E.U8 desc[UR54][R14.64+0x41], R129 ;  /* 0x000041810e00c986 */ /* 0x0001e2000c101136 */
[----:B------:R-:W-:Y:S05]  /*85b0*/  @P5 BRA `(.L_x_163) ;  /* 0x00000000000c5947 */ /* 0x000fea0003800000 */
[----:B------:R-:W4:Y:S02]  /*85c0*/  LDG.E.U8 R202, desc[UR54][R192.64+0x40] ;  /* 0x00004036c0ca7981 */ /* 0x000f24000c1e1100 */
[----:B----4-:R-:W-:-:S05]  /*85d0*/  PRMT R5, R202, 0x8880, RZ ;  /* 0x00008880ca057816 */ /* 0x010fca00000000ff */
[----:B------:R-:W-:-:S07]  /*85e0*/  IMAD R210, R5, R200, RZ ;  /* 0x000000c805d27224 */ /* 0x000fce00078e02ff */
.L_x_163:
[----:B------:R-:W-:Y:S05]  /*85f0*/  BSYNC B1 ;  /* 0x0000000000017941 */ /* 0x000fea0003800000 */
.L_x_162:
        /* <DEDUP_REMOVED lines=9> */
.L_x_165:
[----:B------:R-:W-:Y:S05]  /*8690*/  BSYNC B1 ;  /* 0x0000000000017941 */ /* 0x000fea0003800000 */
.L_x_164:
[----:B------:R-:W-:Y:S01]  /*86a0*/  @!P4 IMAD R131, R131, R201, R210 ;  /* 0x000000c98383c224 */ /* 0x000fe200078e02d2 */
[----:B------:R-:W-:Y:S04]  /*86b0*/  BSSY B1, `(.L_x_166) ;  /* 0x0000006000017945 */ /* 0x000fe80003800000 */
[----:B------:R0:W-:Y:S01]  /*86c0*/  @!P4 STG.E.U8 desc[UR54][R12.64+0x41], R131 ;  /* 0x000041830c00c986 */ /* 0x0001e2000c101136 */
[----:B------:R-:W-:Y:S05]  /*86d0*/  @P5 BRA `(.L_x_167) ;  /* 0x00000000000c5947 */ /* 0x000fea0003800000 */
[----:B------:R-:W4:Y:S02]  /*86e0*/  LDG.E.U8 R202, desc[UR54][R204.64+0x48] ;  /* 0x00004836ccca7981 */ /* 0x000f24000c1e1100 */
[----:B----4-:R-:W-:-:S05]  /*86f0*/  PRMT R5, R202, 0x8880, RZ ;  /* 0x00008880ca057816 */ /* 0x010fca00000000ff */
[----:B------:R-:W-:-:S07]  /*8700*/  IMAD R210, R5, R200, RZ ;  /* 0x000000c805d27224 */ /* 0x000fce00078e02ff */
.L_x_167:
[----:B------:R-:W-:Y:S05]  /*8710*/  BSYNC B1 ;  /* 0x0000000000017941 */ /* 0x000fea0003800000 */
.L_x_166:
        /* <DEDUP_REMOVED lines=9> */
.L_x_169:
[----:B------:R-:W-:Y:S05]  /*87b0*/  BSYNC B1 ;  /* 0x0000000000017941 */ /* 0x000fea0003800000 */
.L_x_168:
[----:B------:R-:W-:Y:S01]  /*87c0*/  @!P4 IMAD R133, R133, R201, R210 ;  /* 0x000000c98585c224 */ /* 0x000fe200078e02d2 */
[----:B------:R-:W-:Y:S04]  /*87d0*/  BSSY B1, `(.L_x_170) ;  /* 0x0000006000017945 */ /* 0x000fe80003800000 */
[----:B------:R0:W-:Y:S01]  /*87e0*/  @!P4 STG.E.U8 desc[UR54][R14.64+0x49], R133 ;  /* 0x000049850e00c986 */ /* 0x0001e2000c101136 */
[----:B------:R-:W-:Y:S05]  /*87f0*/  @P5 BRA `(.L_x_171) ;  /* 0x00000000000c5947 */ /* 0x000fea0003800000 */
[----:B------:R-:W4:Y:S02]  /*8800*/  LDG.E.U8 R202, desc[UR54][R192.64+0x48] ;  /* 0x00004836c0ca7981 */ /* 0x000f24000c1e1100 */
[----:B----4-:R-:W-:-:S05]  /*8810*/  PRMT R5, R202, 0x8880, RZ ;  /* 0x00008880ca057816 */ /* 0x010fca00000000ff */
[----:B------:R-:W-:-:S07]  /*8820*/  IMAD R210, R5, R200, RZ ;  /* 0x000000c805d27224 */ /* 0x000fce00078e02ff */
.L_x_171:
[----:B------:R-:W-:Y:S05]  /*8830*/  BSYNC B1 ;  /* 0x0000000000017941 */ /* 0x000fea0003800000 */
.L_x_170:
        /* <DEDUP_REMOVED lines=9> */
.L_x_173:
[----:B------:R-:W-:Y:S05]  /*88d0*/  BSYNC B1 ;  /* 0x0000000000017941 */ /* 0x000fea0003800000 */
.L_x_172:
[----:B------:R-:W-:Y:S01]  /*88e0*/  @!P4 IMAD R135, R135, R201, R210 ;  /* 0x000000c98787c224 */ /* 0x000fe200078e02d2 */
[----:B------:R-:W-:Y:S04]  /*88f0*/  BSSY B1, `(.L_x_174) ;  /* 0x0000006000017945 */ /* 0x000fe80003800000 */
[----:B------:R0:W-:Y:S01]  /*8900*/  @!P4 STG.E.U8 desc[UR54][R12.64+0x49], R135 ;  /* 0x000049870c00c986 */ /* 0x0001e2000c101136 */
[----:B------:R-:W-:Y:S05]  /*8910*/  @P5 BRA `(.L_x_175) ;  /* 0x00000000000c5947 */ /* 0x000fea0003800000 */
[----:B------:R-:W4:Y:S02]  /*8920*/  LDG.E.U8 R202, desc[UR54][R196.64+0x40] ;  /* 0x00004036c4ca7981 */ /* 0x000f24000c1e1100 */
[----:B----4-:R-:W-:-:S05]  /*8930*/  PRMT R5, R202, 0x8880, RZ ;  /* 0x00008880ca057816 */ /* 0x010fca00000000ff */
[----:B------:R-:W-:-:S07]  /*8940*/  IMAD R210, R5, R200, RZ ;  /* 0x000000c805d27224 */ /* 0x000fce00078e02ff */
.L_x_175:
[----:B------:R-:W-:Y:S05]  /*8950*/  BSYNC B1 ;  /* 0x0000000000017941 */ /* 0x000fea0003800000 */
.L_x_174:
        /* <DEDUP_REMOVED lines=9> */
.L_x_177:
[----:B------:R-:W-:Y:S05]  /*89f0*/  BSYNC B1 ;  /* 0x0000000000017941 */ /* 0x000fea0003800000 */
.L_x_176:
[----:B------:R-:W-:Y:S01]  /*8a00*/  @!P4 IMAD R121, R121, R201, R210 ;  /* 0x000000c97979c224 */ /* 0x000fe200078e02d2 */
[----:B------:R-:W-:Y:S04]  /*8a10*/  BSSY B1, `(.L_x_178) ;  /* 0x0000006000017945 */ /* 0x000fe80003800000 */
[----:B------:R0:W-:Y:S01]  /*8a20*/  @!P4 STG.E.U8 desc[UR54][R10.64+0x41], R121 ;  /* 0x000041790a00c986 */ /* 0x0001e2000c101136 */
[----:B------:R-:W-:Y:S05]  /*8a30*/  @P5 BRA `(.L_x_179) ;  /* 0x00000000000c5947 */ /* 0x000fea0003800000 */
[----:B------:R-:W4:Y:S02]  /*8a40*/  LDG.E.U8 R202, desc[UR54][R6.64+0x40] ;  /* 0x0000403606ca7981 */ /* 0x000f24000c1e1100 */
[----:B----4-:R-:W-:-:S05]  /*8a50*/  PRMT R5, R202, 0x8880, RZ ;  /* 0x00008880ca057816 */ /* 0x010fca00000000ff */
[----:B------:R-:W-:-:S07]  /*8a60*/  IMAD R210, R5, R200, RZ ;  /* 0x000000c805d27224 */ /* 0x000fce00078e02ff */
.L_x_179:
[----:B------:R-:W-:Y:S05]  /*8a70*/  BSYNC B1 ;  /* 0x0000000000017941 */ /* 0x000fea0003800000 */
.L_x_178:
        /* <DEDUP_REMOVED lines=9> */
.L_x_181:
[----:B------:R-:W-:Y:S05]  /*8b10*/  BSYNC B1 ;  /* 0x0000000000017941 */ /* 0x000fea0003800000 */
.L_x_180:
[----:B------:R-:W-:Y:S01]  /*8b20*/  @!P4 IMAD R123, R123, R201, R210 ;  /* 0x000000c97b7bc224 */ /* 0x000fe200078e02d2 */
[----:B------:R-:W-:Y:S04]  /*8b30*/  BSSY B1, `(.L_x_182) ;  /* 0x0000006000017945 */ /* 0x000fe80003800000 */
[----:B------:R0:W-:Y:S01]  /*8b40*/  @!P4 STG.E.U8 desc[UR54][R8.64+0x41], R123 ;  /* 0x0000417b0800c986 */ /* 0x0001e2000c101136 */
[----:B------:R-:W-:Y:S05]  /*8b50*/  @P5 BRA `(.L_x_183) ;  /* 0x00000000000c5947 */ /* 0x000fea0003800000 */
[----:B------:R-:W4:Y:S02]  /*8b60*/  LDG.E.U8 R202, desc[UR54][R196.64+0x48] ;  /* 0x00004836c4ca7981 */ /* 0x000f24000c1e1100 */
[----:B----4-:R-:W-:-:S05]  /*8b70*/  PRMT R5, R202, 0x8880, RZ ;  /* 0x00008880ca057816 */ /* 0x010fca00000000ff */
[----:B------:R-:W-:-:S07]  /*8b80*/  IMAD R210, R5, R200, RZ ;  /* 0x000000c805d27224 */ /* 0x000fce00078e02ff */
.L_x_183:
[----:B------:R-:W-:Y:S05]  /*8b90*/  BSYNC B1 ;  /* 0x0000000000017941 */ /* 0x000fea0003800000 */
.L_x_182:
        /* <DEDUP_REMOVED lines=9> */
.L_x_185:
[----:B------:R-:W-:Y:S05]  /*8c30*/  BSYNC B1 ;  /* 0x0000000000017941 */ /* 0x000fea0003800000 */
.L_x_184:
[----:B------:R-:W-:Y:S01]  /*8c40*/  @!P4 IMAD R125, R125, R201, R210 ;  /* 0x000000c97d7dc224 */ /* 0x000fe200078e02d2 */
[----:B------:R-:W-:Y:S04]  /*8c50*/  BSSY B1, `(.L_x_186) ;  /* 0x0000006000017945 */ /* 0x000fe80003800000 */
[----:B------:R0:W-:Y:S01]  /*8c60*/  @!P4 STG.E.U8 desc[UR54][R10.64+0x49], R125 ;  /* 0x0000497d0a00c986 */ /* 0x0001e2000c101136 */
[----:B------:R-:W-:Y:S05]  /*8c70*/  @P5 BRA `(.L_x_187) ;  /* 0x00000000000c5947 */ /* 0x000fea0003800000 */
[----:B------:R-:W4:Y:S02]  /*8c80*/  LDG.E.U8 R202, desc[UR54][R6.64+0x48] ;  /* 0x0000483606ca7981 */ /* 0x000f24000c1e1100 */
[----:B----4-:R-:W-:-:S05]  /*8c90*/  PRMT R5, R202, 0x8880, RZ ;  /* 0x00008880ca057816 */ /* 0x010fca00000000ff */
[----:B------:R-:W-:-:S07]  /*8ca0*/  IMAD R210, R5, R200, RZ ;  /* 0x000000c805d27224 */ /* 0x000fce00078e02ff */
.L_x_187:
[----:B------:R-:W-:Y:S05]  /*8cb0*/  BSYNC B1 ;  /* 0x0000000000017941 */ /* 0x000fea0003800000 */
.L_x_186:
        /* <DEDUP_REMOVED lines=9> */
.L_x_189:
[----:B------:R-:W-:Y:S05]  /*8d50*/  BSYNC B1 ;  /* 0x0000000000017941 */ /* 0x000fea0003800000 */
.L_x_188:
[----:B------:R-:W-:Y:S01]  /*8d60*/  @!P4 IMAD R127, R127, R201, R210 ;  /* 0x000000c97f7fc224 */ /* 0x000fe200078e02d2 */
[----:B------:R-:W-:Y:S04]  /*8d70*/  BSSY B1, `(.L_x_190) ;  /* 0x0000006000017945 */ /* 0x000fe80003800000 */
[----:B------:R0:W-:Y:S01]  /*8d80*/  @!P4 STG.E.U8 desc[UR54][R8.64+0x49], R127 ;  /* 0x0000497f0800c986 */ /* 0x0001e2000c101136 */
[----:B------:R-:W-:Y:S05]  /*8d90*/  @P5 BRA `(.L_x_191) ;  /* 0x00000000000c5947 */ /* 0x000fea0003800000 */
[----:B------:R-:W4:Y:S02]  /*8da0*/  LDG.E.U8 R202, desc[UR54][R204.64+0x50] ;  /* 0x00005036ccca7981 */ /* 0x000f24000c1e1100 */
[----:B----4-:R-:W-:-:S05]  /*8db0*/  PRMT R5, R202, 0x8880, RZ ;  /* 0x00008880ca057816 */ /* 0x010fca00000000ff */
[----:B------:R-:W-:-:S07]  /*8dc0*/  IMAD R210, R5, R200, RZ ;  /* 0x000000c805d27224 */ /* 0x000fce00078e02ff */
.L_x_191:
[----:B------:R-:W-:Y:S05]  /*8dd0*/  BSYNC B1 ;  /* 0x0000000000017941 */ /* 0x000fea0003800000 */
.L_x_190:
        /* <DEDUP_REMOVED lines=9> */
.L_x_193:
[----:B------:R-:W-:Y:S05]  /*8e70*/  BSYNC B1 ;  /* 0x0000000000017941 */ /* 0x000fea0003800000 */
.L_x_192:
[----:B------:R-:W-:Y:S01]  /*8e80*/  @!P4 IMAD R113, R113, R201, R210 ;  /* 0x000000c97171c224 */ /* 0x000fe200078e02d2 */
[----:B------:R-:W-:Y:S04]  /*8e90*/  BSSY B1, `(.L_x_194) ;  /* 0x0000006000017945 */ /* 0x000fe80003800000 */
[----:B------:R0:W-:Y:S01]  /*8ea0*/  @!P4 STG.E.U8 desc[UR54][R14.64+0x51], R113 ;  /* 0x000051710e00c986 */ /* 0x0001e2000c101136 */
[----:B------:R-:W-:Y:S05]  /*8eb0*/  @P5 BRA `(.L_x_195) ;  /* 0x00000000000c5947 */ /* 0x000fea0003800000 */
[----:B------:R-:W4:Y:S02]  /*8ec0*/  LDG.E.U8 R202, desc[UR54][R192.64+0x50] ;  /* 0x00005036c0ca7981 */ /* 0x000f24000c1e1100 */
[----:B----4-:R-:W-:-:S05]  /*8ed0*/  PRMT R5, R202, 0x8880, RZ ;  /* 0x00008880ca057816 */ /* 0x010fca00000000ff */
[----:B------:R-:W-:-:S07]  /*8ee0*/  IMAD R210, R5, R200, RZ ;  /* 0x000000c805d27224 */ /* 0x000fce00078e02ff */
.L_x_195:
[----:B------:R-:W-:Y:S05]  /*8ef0*/  BSYNC B1 ;  /* 0x0000000000017941 */ /* 0x000fea0003800000 */
.L_x_194:
        /* <DEDUP_REMOVED lines=9> */
.L_x_197:
[----:B------:R-:W-:Y:S05]  /*8f90*/  BSYNC B1 ;  /* 0x0000000000017941 */ /* 0x000fea0003800000 */
.L_x_196:
[----:B------:R-:W-:Y:S01]  /*8fa0*/  @!P4 IMAD R115, R115, R201, R210 ;  /* 0x000000c97373c224 */ /* 0x000fe200078e02d2 */
[----:B------:R-:W-:Y:S04]  /*8fb0*/  BSSY B1, `(.L_x_198) ;  /* 0x0000006000017945 */ /* 0x000fe80003800000 */
[----:B------:R0:W-:Y:S01]  /*8fc0*/  @!P4 STG.E.U8 desc[UR54][R12.64+0x51], R115 ;  /* 0x000051730c00c986 */ /* 0x0001e2000c101136 */
[----:B------:R-:W-:Y:S05]  /*8fd0*/  @P5 BRA `(.L_x_199) ;  /* 0x00000000000c5947 */ /* 0x000fea0003800000 */
[----:B------:R-:W4:Y:S02]  /*8fe0*/  LDG.E.U8 R202, desc[UR54][R204.64+0x58] ;  /* 0x00005836ccca7981 */ /* 0x000f24000c1e1100 */
[----:B----4-:R-:W-:-:S05]  /*8ff0*/  PRMT R5, R202, 0x8880, RZ ;  /* 0x00008880ca057816 */ /* 0x010fca00000000ff */
[----:B------:R-:W-:-:S07]  /*9000*/  IMAD R210, R5, R200, RZ ;  /* 0x000000c805d27224 */ /* 0x000fce00078e02ff */
.L_x_199:
[----:B------:R-:W-:Y:S05]  /*9010*/  BSYNC B1 ;  /* 0x0000000000017941 */ /* 0x000fea0003800000 */
.L_x_198:
        /* <DEDUP_REMOVED lines=9> */
.L_x_201:
[----:B------:R-:W-:Y:S05]  /*90b0*/  BSYNC B1 ;  /* 0x0000000000017941 */ /* 0x000fea0003800000 */
.L_x_200:
[----:B------:R-:W-:Y:S01]  /*90c0*/  @!P4 IMAD R117, R117, R201, R210 ;  /* 0x000000c97575c224 */ /* 0x000fe200078e02d2 */
[----:B------:R-:W-:Y:S04]  /*90d0*/  BSSY B1, `(.L_x_202) ;  /* 0x0000006000017945 */ /* 0x000fe80003800000 */
[----:B------:R0:W-:Y:S01]  /*90e0*/  @!P4 STG.E.U8 desc[UR54][R14.64+0x59], R117 ;  /* 0x000059750e00c986 */ /* 0x0001e2000c101136 */
[----:B------:R-:W-:Y:S05]  /*90f0*/  @P5 BRA `(.L_x_203) ;  /* 0x00000000000c5947 */ /* 0x000fea0003800000 */
[----:B------:R-:W4:Y:S02]  /*9100*/  LDG.E.U8 R202, desc[UR54][R192.64+0x58] ;  /* 0x00005836c0ca7981 */ /* 0x000f24000c1e1100 */
[----:B----4-:R-:W-:-:S05]  /*9110*/  PRMT R5, R202, 0x8880, RZ ;  /* 0x00008880ca057816 */ /* 0x010fca00000000ff */
[----:B------:R-:W-:-:S07]  /*9120*/  IMAD R210, R5, R200, RZ ;  /* 0x000000c805d27224 */ /* 0x000fce00078e02ff */
.L_x_203:
[----:B------:R-:W-:Y:S05]  /*9130*/  BSYNC B1 ;  /* 0x0000000000017941 */ /* 0x000fea0003800000 */
.L_x_202:
        /* <DEDUP_REMOVED lines=9> */
.L_x_205:
[----:B------:R-:W-:Y:S05]  /*91d0*/  BSYNC B1 ;  /* 0x0000000000017941 */ /* 0x000fea0003800000 */
.L_x_204:
[----:B------:R-:W-:Y:S01]  /*91e0*/  @!P4 IMAD R119, R119, R201, R210 ;  /* 0x000000c97777c224 */ /* 0x000fe200078e02d2 */
[----:B------:R-:W-:Y:S04]  /*91f0*/  BSSY B1, `(.L_x_206) ;  /* 0x0000006000017945 */ /* 0x000fe80003800000 */
[----:B------:R0:W-:Y:S01]  /*9200*/  @!P4 STG.E.U8 desc[UR54][R12.64+0x59], R119 ;  /* 0x000059770c00c986 */ /* 0x0001e2000c101136 */
[----:B------:R-:W-:Y:S05]  /*9210*/  @P5 BRA `(.L_x_207) ;  /* 0x00000000000c5947 */ /* 0x000fea0003800000 */
[----:B------:R-:W4:Y:S02]  /*9220*/  LDG.E.U8 R202, desc[UR54][R196.64+0x50] ;  /* 0x00005036c4ca7981 */ /* 0x000f24000c1e1100 */
[----:B----4-:R-:W-:-:S05]  /*9230*/  PRMT R5, R202, 0x8880, RZ ;  /* 0x00008880ca057816 */ /* 0x010fca00000000ff */
[----:B------:R-:W-:-:S07]  /*9240*/  IMAD R210, R5, R200, RZ ;  /* 0x000000c805d27224 */ /* 0x000fce00078e02ff */
.L_x_207:
[----:B------:R-:W-:Y:S05]  /*9250*/  BSYNC B1 ;  /* 0x0000000000017941 */ /* 0x000fea0003800000 */
.L_x_206:
        /* <DEDUP_REMOVED lines=9> */
.L_x_209:
[----:B------:R-:W-:Y:S05]  /*92f0*/  BSYNC B1 ;  /* 0x0000000000017941 */ /* 0x000fea0003800000 */
.L_x_208:
[----:B------:R-:W-:Y:S01]  /*9300*/  @!P4 IMAD R105, R105, R201, R210 ;  /* 0x000000c96969c224 */ /* 0x000fe200078e02d2 */
[----:B------:R-:W-:Y:S04]  /*9310*/  BSSY B1, `(.L_x_210) ;  /* 0x0000006000017945 */ /* 0x000fe80003800000 */
[----:B------:R0:W-:Y:S01]  /*9320*/  @!P4 STG.E.U8 desc[UR54][R10.64+0x51], R105 ;  /* 0x000051690a00c986 */ /* 0x0001e2000c101136 */
[----:B------:R-:W-:Y:S05]  /*9330*/  @P5 BRA `(.L_x_211) ;  /* 0x00000000000c5947 */ /* 0x000fea0003800000 */
[----:B------:R-:W4:Y:S02]  /*9340*/  LDG.E.U8 R202, desc[UR54][R6.64+0x50] ;  /* 0x0000503606ca7981 */ /* 0x000f24000c1e1100 */
[----:B----4-:R-:W-:-:S05]  /*9350*/  PRMT R5, R202, 0x8880, RZ ;  /* 0x00008880ca057816 */ /* 0x010fca00000000ff */
[----:B------:R-:W-:-:S07]  /*9360*/  IMAD R210, R5, R200, RZ ;  /* 0x000000c805d27224 */ /* 0x000fce00078e02ff */
.L_x_211:
[----:B------:R-:W-:Y:S05]  /*9370*/  BSYNC B1 ;  /* 0x0000000000017941 */ /* 0x000fea0003800000 */
.L_x_210:
        /* <DEDUP_REMOVED lines=9> */
.L_x_213:
[----:B------:R-:W-:Y:S05]  /*9410*/  BSYNC B1 ;  /* 0x0000000000017941 */ /* 0x000fea0003800000 */
.L_x_212:
[----:B------:R-:W-:Y:S01]  /*9420*/  @!P4 IMAD R107, R107, R201, R210 ;  /* 0x000000c96b6bc224 */ /* 0x000fe200078e02d2 */
[----:B------:R-:W-:Y:S04]  /*9430*/  BSSY B1, `(.L_x_214) ;  /* 0x0000006000017945 */ /* 0x000fe80003800000 */
[----:B------:R0:W-:Y:S01]  /*9440*/  @!P4 STG.E.U8 desc[UR54][R8.64+0x51], R107 ;  /* 0x0000516b0800c986 */ /* 0x0001e2000c101136 */
[----:B------:R-:W-:Y:S05]  /*9450*/  @P5 BRA `(.L_x_215) ;  /* 0x00000000000c5947 */ /* 0x000fea0003800000 */
[----:B------:R-:W4:Y:S02]  /*9460*/  LDG.E.U8 R202, desc[UR54][R196.64+0x58] ;  /* 0x00005836c4ca7981 */ /* 0x000f24000c1e1100 */
[----:B----4-:R-:W-:-:S05]  /*9470*/  PRMT R5, R202, 0x8880, RZ ;  /* 0x00008880ca057816 */ /* 0x010fca00000000ff */
[----:B------:R-:W-:-:S07]  /*9480*/  IMAD R210, R5, R200, RZ ;  /* 0x000000c805d27224 */ /* 0x000fce00078e02ff */
.L_x_215:
[----:B------:R-:W-:Y:S05]  /*9490*/  BSYNC B1 ;  /* 0x0000000000017941 */ /* 0x000fea0003800000 */
.L_x_214:
        /* <DEDUP_REMOVED lines=9> */
.L_x_217:
[----:B------:R-:W-:Y:S05]  /*9530*/  BSYNC B1 ;  /* 0x0000000000017941 */ /* 0x000fea0003800000 */
.L_x_216:
[----:B------:R-:W-:Y:S01]  /*9540*/  @!P4 IMAD R109, R109, R201, R210 ;  /* 0x000000c96d6dc224 */ /* 0x000fe200078e02d2 */
[----:B------:R-:W-:Y:S04]  /*9550*/  BSSY B1, `(.L_x_218) ;  /* 0x0000006000017945 */ /* 0x000fe80003800000 */
[----:B------:R0:W-:Y:S01]  /*9560*/  @!P4 STG.E.U8 desc[UR54][R10.64+0x59], R109 ;  /* 0x0000596d0a00c986 */ /* 0x0001e2000c101136 */
[----:B------:R-:W-:Y:S05]  /*9570*/  @P5 BRA `(.L_x_219) ;  /* 0x00000000000c5947 */ /* 0x000fea0003800000 */
[----:B------:R-:W4:Y:S02]  /*9580*/  LDG.E.U8 R202, desc[UR54][R6.64+0x58] ;  /* 0x0000583606ca7981 */ /* 0x000f24000c1e1100 */
[----:B----4-:R-:W-:-:S05]  /*9590*/  PRMT R5, R202, 0x8880, RZ ;  /* 0x00008880ca057816 */ /* 0x010fca00000000ff */
[----:B------:R-:W-:-:S07]  /*95a0*/  IMAD R210, R5, R200, RZ ;  /* 0x000000c805d27224 */ /* 0x000fce00078e02ff */
.L_x_219:
[----:B------:R-:W-:Y:S05]  /*95b0*/  BSYNC B1 ;  /* 0x0000000000017941 */ /* 0x000fea0003800000 */
.L_x_218:
        /* <DEDUP_REMOVED lines=9> */
.L_x_221:
[----:B------:R-:W-:Y:S05]  /*9650*/  BSYNC B1 ;  /* 0x0000000000017941 */ /* 0x000fea0003800000 */
.L_x_220:
[----:B------:R-:W-:Y:S01]  /*9660*/  @!P4 IMAD R111, R111, R201, R210 ;  /* 0x000000c96f6fc224 */ /* 0x000fe200078e02d2 */
[----:B------:R-:W-:Y:S04]  /*9670*/  BSSY B1, `(.L_x_222) ;  /* 0x0000006000017945 */ /* 0x000fe80003800000 */
[----:B------:R0:W-:Y:S01]  /*9680*/  @!P4 STG.E.U8 desc[UR54][R8.64+0x59], R111 ;  /* 0x0000596f0800c986 */ /* 0x0001e2000c101136 */
[----:B------:R-:W-:Y:S05]  /*9690*/  @P5 BRA `(.L_x_223) ;  /* 0x00000000000c5947 */ /* 0x000fea0003800000 */
[----:B------:R-:W4:Y:S02]  /*96a0*/  LDG.E.U8 R202, desc[UR54][R204.64+0x60] ;  /* 0x00006036ccca7981 */ /* 0x000f24000c1e1100 */
[----:B----4-:R-:W-:-:S05]  /*96b0*/  PRMT R5, R202, 0x8880, RZ ;  /* 0x00008880ca057816 */ /* 0x010fca00000000ff */
[----:B------:R-:W-:-:S07]  /*96c0*/  IMAD R210, R5, R200, RZ ;  /* 0x000000c805d27224 */ /* 0x000fce00078e02ff */
.L_x_223:
[----:B------:R-:W-:Y:S05]  /*96d0*/  BSYNC B1 ;  /* 0x0000000000017941 */ /* 0x000fea0003800000 */
.L_x_222:
        /* <DEDUP_REMOVED lines=9> */
.L_x_225:
[----:B------:R-:W-:Y:S05]  /*9770*/  BSYNC B1 ;  /* 0x0000000000017941 */ /* 0x000fea0003800000 */
.L_x_224:
[----:B------:R-:W-:Y:S01]  /*9780*/  @!P4 IMAD R97, R97, R201, R210 ;  /* 0x000000c96161c224 */ /* 0x000fe200078e02d2 */
[----:B------:R-:W-:Y:S04]  /*9790*/  BSSY B1, `(.L_x_226) ;  /* 0x0000006000017945 */ /* 0x000fe80003800000 */
[----:B------:R0:W-:Y:S01]  /*97a0*/  @!P4 STG.E.U8 desc[UR54][R14.64+0x61], R97 ;  /* 0x000061610e00c986 */ /* 0x0001e2000c101136 */
[----:B------:R-:W-:Y:S05]  /*97b0*/  @P5 BRA `(.L_x_227) ;  /* 0x00000000000c5947 */ /* 0x000fea0003800000 */
[----:B------:R-:W4:Y:S02]  /*97c0*/  LDG.E.U8 R202, desc[UR54][R192.64+0x60] ;  /* 0x00006036c0ca7981 */ /* 0x000f24000c1e1100 */
[----:B----4-:R-:W-:-:S05]  /*97d0*/  PRMT R5, R202, 0x8880, RZ ;  /* 0x00008880ca057816 */ /* 0x010fca00000000ff */
[----:B------:R-:W-:-:S07]  /*97e0*/  IMAD R210, R5, R200, RZ ;  /* 0x000000c805d27224 */ /* 0x000fce00078e02ff */
.L_x_227:
[----:B------:R-:W-:Y:S05]  /*97f0*/  BSYNC B1 ;  /* 0x0000000000017941 */ /* 0x000fea0003800000 */
.L_x_226:
        /* <DEDUP_REMOVED lines=9> */
.L_x_229:
[----:B------:R-:W-:Y:S05]  /*9890*/  BSYNC B1 ;  /* 0x0000000000017941 */ /* 0x000fea0003800000 */
.L_x_228:
[----:B------:R-:W-:Y:S01]  /*98a0*/  @!P4 IMAD R99, R99, R201, R210 ;  /* 0x000000c96363c224 */ /* 0x000fe200078e02d2 */
[----:B------:R-:W-:Y:S04]  /*98b0*/  BSSY B1, `(.L_x_230) ;  /* 0x0000006000017945 */ /* 0x000fe80003800000 */
[----:B------:R0:W-:Y:S01]  /*98c0*/  @!P4 STG.E.U8 desc[UR54][R12.64+0x61], R99 ;  /* 0x000061630c00c986 */ /* 0x0001e2000c101136 */
[----:B------:R-:W-:Y:S05]  /*98d0*/  @P5 BRA `(.L_x_231) ;  /* 0x00000000000c5947 */ /* 0x000fea0003800000 */
[----:B------:R-:W4:Y:S02]  /*98e0*/  LDG.E.U8 R202, desc[UR54][R204.64+0x68] ;  /* 0x00006836ccca7981 */ /* 0x000f24000c1e1100 */
[----:B----4-:R-:W-:-:S05]  /*98f0*/  PRMT R5, R202, 0x8880, RZ ;  /* 0x00008880ca057816 */ /* 0x010fca00000000ff */
[----:B------:R-:W-:-:S07]  /*9900*/  IMAD R210, R5, R200, RZ ;  /* 0x000000c805d27224 */ /* 0x000fce00078e02ff */
.L_x_231:
[----:B------:R-:W-:Y:S05]  /*9910*/  BSYNC B1 ;  /* 0x0000000000017941 */ /* 0x000fea0003800000 */
.L_x_230:
        /* <DEDUP_REMOVED lines=9> */
.L_x_233:
[----:B------:R-:W-:Y:S05]  /*99b0*/  BSYNC B1 ;  /* 0x0000000000017941 */ /* 0x000fea0003800000 */
.L_x_232:
[----:B------:R-:W-:Y:S01]  /*99c0*/  @!P4 IMAD R101, R101, R201, R210 ;  /* 0x000000c96565c224 */ /* 0x000fe200078e02d2 */
[----:B------:R-:W-:Y:S04]  /*99d0*/  BSSY B1, `(.L_x_234) ;  /* 0x0000006000017945 */ /* 0x000fe80003800000 */
[----:B------:R0:W-:Y:S01]  /*99e0*/  @!P4 STG.E.U8 desc[UR54][R14.64+0x69], R101 ;  /* 0x000069650e00c986 */ /* 0x0001e2000c101136 */
[----:B------:R-:W-:Y:S05]  /*99f0*/  @P5 BRA `(.L_x_235) ;  /* 0x00000000000c5947 */ /* 0x000fea0003800000 */
[----:B------:R-:W4:Y:S02]  /*9a00*/  LDG.E.U8 R202, desc[UR54][R192.64+0x68] ;  /* 0x00006836c0ca7981 */ /* 0x000f24000c1e1100 */
[----:B----4-:R-:W-:-:S05]  /*9a10*/  PRMT R5, R202, 0x8880, RZ ;  /* 0x00008880ca057816 */ /* 0x010fca00000000ff */
[----:B------:R-:W-:-:S07]  /*9a20*/  IMAD R210, R5, R200, RZ ;  /* 0x000000c805d27224 */ /* 0x000fce00078e02ff */
.L_x_235:
[----:B------:R-:W-:Y:S05]  /*9a30*/  BSYNC B1 ;  /* 0x0000000000017941 */ /* 0x000fea0003800000 */
.L_x_234:
        /* <DEDUP_REMOVED lines=9> */
.L_x_237:
[----:B------:R-:W-:Y:S05]  /*9ad0*/  BSYNC B1 ;  /* 0x0000000000017941 */ /* 0x000fea0003800000 */
.L_x_236:
[----:B------:R-:W-:Y:S01]  /*9ae0*/  @!P4 IMAD R103, R103, R201, R210 ;  /* 0x000000c96767c224 */ /* 0x000fe200078e02d2 */
[----:B------:R-:W-:Y:S04]  /*9af0*/  BSSY B1, `(.L_x_238) ;  /* 0x0000006000017945 */ /* 0x000fe80003800000 */
[----:B------:R0:W-:Y:S01]  /*9b00*/  @!P4 STG.E.U8 desc[UR54][R12.64+0x69], R103 ;  /* 0x000069670c00c986 */ /* 0x0001e2000c101136 */
[----:B------:R-:W-:Y:S05]  /*9b10*/  @P5 BRA `(.L_x_239) ;  /* 0x00000000000c5947 */ /* 0x000fea0003800000 */
[----:B------:R-:W4:Y:S02]  /*9b20*/  LDG.E.U8 R202, desc[UR54][R196.64+0x60] ;  /* 0x00006036c4ca7981 */ /* 0x000f24000c1e1100 */
[----:B----4-:R-:W-:-:S05]  /*9b30*/  PRMT R5, R202, 0x8880, RZ ;  /* 0x00008880ca057816 */ /* 0x010fca00000000ff */
[----:B------:R-:W-:-:S07]  /*9b40*/  IMAD R210, R5, R200, RZ ;  /* 0x000000c805d27224 */ /* 0x000fce00078e02ff */
.L_x_239:
[----:B------:R-:W-:Y:S05]  /*9b50*/  BSYNC B1 ;  /* 0x0000000000017941 */ /* 0x000fea0003800000 */
.L_x_238:
        /* <DEDUP_REMOVED lines=9> */
.L_x_241:
[----:B------:R-:W-:Y:S05]  /*9bf0*/  BSYNC B1 ;  /* 0x0000000000017941 */ /* 0x000fea0003800000 */
.L_x_240:
[----:B------:R-:W-:Y:S01]  /*9c00*/  @!P4 IMAD R89, R89, R201, R210 ;  /* 0x000000c95959c224 */ /* 0x000fe200078e02d2 */
[----:B------:R-:W-:Y:S04]  /*9c10*/  BSSY B1, `(.L_x_242) ;  /* 0x0000006000017945 */ /* 0x000fe80003800000 */
[----:B------:R0:W-:Y:S01]  /*9c20*/  @!P4 STG.E.U8 desc[UR54][R10.64+0x61], R89 ;  /* 0x000061590a00c986 */ /* 0x0001e2000c101136 */
[----:B------:R-:W-:Y:S05]  /*9c30*/  @P5 BRA `(.L_x_243) ;  /* 0x00000000000c5947 */ /* 0x000fea0003800000 */
[----:B------:R-:W4:Y:S02]  /*9c40*/  LDG.E.U8 R202, desc[UR54][R6.64+0x60] ;  /* 0x0000603606ca7981 */ /* 0x000f24000c1e1100 */
[----:B----4-:R-:W-:-:S05]  /*9c50*/  PRMT R5, R202, 0x8880, RZ ;  /* 0x00008880ca057816 */ /* 0x010fca00000000ff */
[----:B------:R-:W-:-:S07]  /*9c60*/  IMAD R210, R5, R200, RZ ;  /* 0x000000c805d27224 */ /* 0x000fce00078e02ff */
.L_x_243:
[----:B------:R-:W-:Y:S05]  /*9c70*/  BSYNC B1 ;  /* 0x0000000000017941 */ /* 0x000fea0003800000 */
.L_x_242:
        /* <DEDUP_REMOVED lines=9> */
.L_x_245:
[----:B------:R-:W-:Y:S05]  /*9d10*/  BSYNC B1 ;  /* 0x0000000000017941 */ /* 0x000fea0003800000 */
.L_x_244:
[----:B------:R-:W-:Y:S01]  /*9d20*/  @!P4 IMAD R91, R91, R201, R210 ;  /* 0x000000c95b5bc224 */ /* 0x000fe200078e02d2 */
[----:B------:R-:W-:Y:S04]  /*9d30*/  BSSY B1, `(.L_x_246) ;  /* 0x0000006000017945 */ /* 0x000fe80003800000 */
[----:B------:R0:W-:Y:S01]  /*9d40*/  @!P4 STG.E.U8 desc[UR54][R8.64+0x61], R91 ;  /* 0x0000615b0800c986 */ /* 0x0001e2000c101136 */
[----:B------:R-:W-:Y:S05]  /*9d50*/  @P5 BRA `(.L_x_247) ;  /* 0x00000000000c5947 */ /* 0x000fea0003800000 */
[----:B------:R-:W4:Y:S02]  /*9d60*/  LDG.E.U8 R202, desc[UR54][R196.64+0x68] ;  /* 0x00006836c4ca7981 */ /* 0x000f24000c1e1100 */
[----:B----4-:R-:W-:-:S05]  /*9d70*/  PRMT R5, R202, 0x8880, RZ ;  /* 0x00008880ca057816 */ /* 0x010fca00000000ff */
[----:B------:R-:W-:-:S07]  /*9d80*/  IMAD R210, R5, R200, RZ ;  /* 0x000000c805d27224 */ /* 0x000fce00078e02ff */
.L_x_247:
[----:B------:R-:W-:Y:S05]  /*9d90*/  BSYNC B1 ;  /* 0x0000000000017941 */ /* 0x000fea0003800000 */
.L_x_246:
        /* <DEDUP_REMOVED lines=9> */
.L_x_249:
[----:B------:R-:W-:Y:S05]  /*9e30*/  BSYNC B1 ;  /* 0x0000000000017941 */ /* 0x000fea0003800000 */
.L_x_248:
[----:B------:R-:W-:Y:S01]  /*9e40*/  @!P4 IMAD R93, R93, R201, R210 ;  /* 0x000000c95d5dc224 */ /* 0x000fe200078e02d2 */
[----:B------:R-:W-:Y:S04]  /*9e50*/  BSSY B1, `(.L_x_250) ;  /* 0x0000006000017945 */ /* 0x000fe80003800000 */
[----:B------:R0:W-:Y:S01]  /*9e60*/  @!P4 STG.E.U8 desc[UR54][R10.64+0x69], R93 ;  /* 0x0000695d0a00c986 */ /* 0x0001e2000c101136 */
[----:B------:R-:W-:Y:S05]  /*9e70*/  @P5 BRA `(.L_x_251) ;  /* 0x00000000000c5947 */ /* 0x000fea0003800000 */
[----:B------:R-:W4:Y:S02]  /*9e80*/  LDG.E.U8 R202, desc[UR54][R6.64+0x68] ;  /* 0x0000683606ca7981 */ /* 0x000f24000c1e1100 */
[----:B----4-:R-:W-:-:S05]  /*9e90*/  PRMT R5, R202, 0x8880, RZ ;  /* 0x00008880ca057816 */ /* 0x010fca00000000ff */
[----:B------:R-:W-:-:S07]  /*9ea0*/  IMAD R210, R5, R200, RZ ;  /* 0x000000c805d27224 */ /* 0x000fce00078e02ff */
.L_x_251:
[----:B------:R-:W-:Y:S05]  /*9eb0*/  BSYNC B1 ;  /* 0x0000000000017941 */ /* 0x000fea0003800000 */
.L_x_250:
        /* <DEDUP_REMOVED lines=9> */
.L_x_253:
[----:B------:R-:W-:Y:S05]  /*9f50*/  BSYNC B1 ;  /* 0x0000000000017941 */ /* 0x000fea0003800000 */
.L_x_252:
[----:B------:R-:W-:Y:S01]  /*9f60*/  @!P4 IMAD R95, R95, R201, R210 ;  /* 0x000000c95f5fc224 */ /* 0x000fe200078e02d2 */
[----:B------:R-:W-:Y:S04]  /*9f70*/  BSSY B1, `(.L_x_254) ;  /* 0x0000006000017945 */ /* 0x000fe80003800000 */
[----:B------:R0:W-:Y:S01]  /*9f80*/  @!P4 STG.E.U8 desc[UR54][R8.64+0x69], R95 ;  /* 0x0000695f0800c986 */ /* 0x0001e2000c101136 */
[----:B------:R-:W-:Y:S05]  /*9f90*/  @P5 BRA `(.L_x_255) ;  /* 0x00000000000c5947 */ /* 0x000fea0003800000 */
[----:B------:R-:W4:Y:S02]  /*9fa0*/  LDG.E.U8 R202, desc[UR54][R204.64+0x70] ;  /* 0x00007036ccca7981 */ /* 0x000f24000c1e1100 */
[----:B----4-:R-:W-:-:S05]  /*9fb0*/  PRMT R5, R202, 0x8880, RZ ;  /* 0x00008880ca057816 */ /* 0x010fca00000000ff */
[----:B------:R-:W-:-:S07]  /*9fc0*/  IMAD R210, R5, R200, RZ ;  /* 0x000000c805d27224 */ /* 0x000fce00078e02ff */
.L_x_255:
[----:B------:R-:W-:Y:S05]  /*9fd0*/  BSYNC B1 ;  /* 0x0000000000017941 */ /* 0x000fea0003800000 */
.L_x_254:
        /* <DEDUP_REMOVED lines=9> */
.L_x_257:
[----:B------:R-:W-:Y:S05]  /*a070*/  BSYNC B1 ;  /* 0x0000000000017941 */ /* 0x000fea0003800000 */
.L_x_256:
[----:B------:R-:W-:Y:S01]  /*a080*/  @!P4 IMAD R81, R81, R201, R210 ;  /* 0x000000c95151c224 */ /* 0x000fe200078e02d2 */
[----:B------:R-:W-:Y:S04]  /*a090*/  BSSY B1, `(.L_x_258) ;  /* 0x0000006000017945 */ /* 0x000fe80003800000 */
[----:B------:R0:W-:Y:S01]  /*a0a0*/  @!P4 STG.E.U8 desc[UR54][R14.64+0x71], R81 ;  /* 0x000071510e00c986 */ /* 0x0001e2000c101136 */
[----:B------:R-:W-:Y:S05]  /*a0b0*/  @P5 BRA `(.L_x_259) ;  /* 0x00000000000c5947 */ /* 0x000fea0003800000 */
[----:B------:R-:W4:Y:S02]  /*a0c0*/  LDG.E.U8 R202, desc[UR54][R192.64+0x70] ;  /* 0x00007036c0ca7981 */ /* 0x000f24000c1e1100 */
[----:B----4-:R-:W-:-:S05]  /*a0d0*/  PRMT R5, R202, 0x8880, RZ ;  /* 0x00008880ca057816 */ /* 0x010fca00000000ff */
[----:B------:R-:W-:-:S07]  /*a0e0*/  IMAD R210, R5, R200, RZ ;  /* 0x000000c805d27224 */ /* 0x000fce00078e02ff */
.L_x_259:
[----:B------:R-:W-:Y:S05]  /*a0f0*/  BSYNC B1 ;  /* 0x0000000000017941 */ /* 0x000fea0003800000 */
.L_x_258:
        /* <DEDUP_REMOVED lines=9> */
.L_x_261:
[----:B------:R-:W-:Y:S05]  /*a190*/  BSYNC B1 ;  /* 0x0000000000017941 */ /* 0x000fea0003800000 */
.L_x_260:
[----:B------:R-:W-:Y:S01]  /*a1a0*/  @!P4 IMAD R83, R83, R201, R210 ;  /* 0x000000c95353c224 */ /* 0x000fe200078e02d2 */
[----:B------:R-:W-:Y:S04]  /*a1b0*/  BSSY B1, `(.L_x_262) ;  /* 0x0000006000017945 */ /* 0x000fe80003800000 */
[----:B------:R0:W-:Y:S01]  /*a1c0*/  @!P4 STG.E.U8 desc[UR54][R12.64+0x71], R83 ;  /* 0x000071530c00c986 */ /* 0x0001e2000c101136 */
[----:B------:R-:W-:Y:S05]  /*a1d0*/  @P5 BRA `(.L_x_263) ;  /* 0x00000000000c5947 */ /* 0x000fea0003800000 */
[----:B------:R-:W4:Y:S02]  /*a1e0*/  LDG.E.U8 R202, desc[UR54][R204.64+0x78] ;  /* 0x00007836ccca7981 */ /* 0x000f24000c1e1100 */
[----:B----4-:R-:W-:-:S05]  /*a1f0*/  PRMT R5, R202, 0x8880, RZ ;  /* 0x00008880ca057816 */ /* 0x010fca00000000ff */
[----:B------:R-:W-:-:S07]  /*a200*/  IMAD R210, R5, R200, RZ ;  /* 0x000000c805d27224 */ /* 0x000fce00078e02ff */
.L_x_263:
[----:B------:R-:W-:Y:S05]  /*a210*/  BSYNC B1 ;  /* 0x0000000000017941 */ /* 0x000fea0003800000 */
.L_x_262:
        /* <DEDUP_REMOVED lines=9> */
.L_x_265:
[----:B------:R-:W-:Y:S05]  /*a2b0*/  BSYNC B1 ;  /* 0x0000000000017941 */ /* 0x000fea0003800000 */
.L_x_264:
[----:B------:R-:W-:Y:S01]  /*a2c0*/  @!P4 IMAD R85, R85, R201, R210 ;  /* 0x000000c95555c224 */ /* 0x000fe200078e02d2 */
[----:B------:R-:W-:Y:S04]  /*a2d0*/  BSSY B1, `(.L_x_266) ;  /* 0x0000006000017945 */ /* 0x000fe80003800000 */
[----:B------:R0:W-:Y:S01]  /*a2e0*/  @!P4 STG.E.U8 desc[UR54][R14.64+0x79], R85 ;  /* 0x000079550e00c986 */ /* 0x0001e2000c101136 */
[----:B------:R-:W-:Y:S05]  /*a2f0*/  @P5 BRA `(.L_x_267) ;  /* 0x00000000000c5947 */ /* 0x000fea0003800000 */
[----:B------:R-:W4:Y:S02]  /*a300*/  LDG.E.U8 R202, desc[UR54][R192.64+0x78] ;  /* 0x00007836c0ca7981 */ /* 0x000f24000c1e1100 */
[----:B----4-:R-:W-:-:S05]  /*a310*/  PRMT R5, R202, 0x8880, RZ ;  /* 0x00008880ca057816 */ /* 0x010fca00000000ff */
[----:B------:R-:W-:-:S07]  /*a320*/  IMAD R210, R5, R200, RZ ;  /* 0x000000c805d27224 */ /* 0x000fce00078e02ff */
.L_x_267:
[----:B------:R-:W-:Y:S05]  /*a330*/  BSYNC B1 ;  /* 0x0000000000017941 */ /* 0x000fea0003800000 */
.L_x_266:
        /* <DEDUP_REMOVED lines=9> */
.L_x_269:
[----:B------:R-:W-:Y:S05]  /*a3d0*/  BSYNC B1 ;  /* 0x0000000000017941 */ /* 0x000fea0003800000 */
.L_x_268:
[----:B------:R-:W-:Y:S01]  /*a3e0*/  @!P4 IMAD R87, R87, R201, R210 ;  /* 0x000000c95757c224 */ /* 0x000fe200078e02d2 */
[----:B------:R-:W-:Y:S04]  /*a3f0*/  BSSY B1, `(.L_x_270) ;  /* 0x0000006000017945 */ /* 0x000fe80003800000 */
[----:B------:R0:W-:Y:S01]  /*a400*/  @!P4 STG.E.U8 desc[UR54][R12.64+0x79], R87 ;  /* 0x000079570c00c986 */ /* 0x0001e2000c101136 */
[----:B------:R-:W-:Y:S05]  /*a410*/  @P5 BRA `(.L_x_271) ;  /* 0x00000000000c5947 */ /* 0x000fea0003800000 */
[----:B------:R-:W4:Y:S02]  /*a420*/  LDG.E.U8 R202, desc[UR54][R196.64+0x70] ;  /* 0x00007036c4ca7981 */ /* 0x000f24000c1e1100 */
[----:B----4-:R-:W-:-:S05]  /*a430*/  PRMT R5, R202, 0x8880, RZ ;  /* 0x00008880ca057816 */ /* 0x010fca00000000ff */
[----:B------:R-:W-:-:S07]  /*a440*/  IMAD R210, R5, R200, RZ ;  /* 0x000000c805d27224 */ /* 0x000fce00078e02ff */
.L_x_271:
[----:B------:R-:W-:Y:S05]  /*a450*/  BSYNC B1 ;  /* 0x0000000000017941 */ /* 0x000fea0003800000 */
.L_x_270:
        /* <DEDUP_REMOVED lines=9> */
.L_x_273:
[----:B------:R-:W-:Y:S05]  /*a4f0*/  BSYNC B1 ;  /* 0x0000000000017941 */ /* 0x000fea0003800000 */
.L_x_272:
[----:B------:R-:W-:Y:S01]  /*a500*/  @!P4 IMAD R73, R73, R201, R210 ;  /* 0x000000c94949c224 */ /* 0x000fe200078e02d2 */
[----:B------:R-:W-:Y:S04]  /*a510*/  BSSY B1, `(.L_x_274) ;  /* 0x0000006000017945 */ /* 0x000fe80003800000 */
[----:B------:R0:W-:Y:S01]  /*a520*/  @!P4 STG.E.U8 desc[UR54][R10.64+0x71], R73 ;  /* 0x000071490a00c986 */ /* 0x0001e2000c101136 */
[----:B------:R-:W-:Y:S05]  /*a530*/  @P5 BRA `(.L_x_275) ;  /* 0x00000000000c5947 */ /* 0x000fea0003800000 */
[----:B------:R-:W4:Y:S02]  /*a540*/  LDG.E.U8 R202, desc[UR54][R6.64+0x70] ;  /* 0x0000703606ca7981 */ /* 0x000f24000c1e1100 */
[----:B----4-:R-:W-:-:S05]  /*a550*/  PRMT R5, R202, 0x8880, RZ ;  /* 0x00008880ca057816 */ /* 0x010fca00000000ff */
[----:B------:R-:W-:-:S07]  /*a560*/  IMAD R210, R5, R200, RZ ;  /* 0x000000c805d27224 */ /* 0x000fce00078e02ff */
.L_x_275:
[----:B------:R-:W-:Y:S05]  /*a570*/  BSYNC B1 ;  /* 0x0000000000017941 */ /* 0x000fea0003800000 */
.L_x_274:
        /* <DEDUP_REMOVED lines=9> */
.L_x_277:
[----:B------:R-:W-:Y:S05]  /*a610*/  BSYNC B1 ;  /* 0x0000000000017941 */ /* 0x000fea0003800000 */
.L_x_276:
[----:B------:R-:W-:Y:S01]  /*a620*/  @!P4 IMAD R75, R75, R201, R210 ;  /* 0x000000c94b4bc224 */ /* 0x000fe200078e02d2 */
[----:B------:R-:W-:Y:S04]  /*a630*/  BSSY B1, `(.L_x_278) ;  /* 0x0000006000017945 */ /* 0x000fe80003800000 */
[----:B------:R0:W-:Y:S01]  /*a640*/  @!P4 STG.E.U8 desc[UR54][R8.64+0x71], R75 ;  /* 0x0000714b0800c986 */ /* 0x0001e2000c101136 */
[----:B------:R-:W-:Y:S05]  /*a650*/  @P5 BRA `(.L_x_279) ;  /* 0x00000000000c5947 */ /* 0x000fea0003800000 */
[----:B------:R-:W4:Y:S02]  /*a660*/  LDG.E.U8 R202, desc[UR54][R196.64+0x78] ;  /* 0x00007836c4ca7981 */ /* 0x000f24000c1e1100 */
[----:B----4-:R-:W-:-:S05]  /*a670*/  PRMT R5, R202, 0x8880, RZ ;  /* 0x00008880ca057816 */ /* 0x010fca00000000ff */
[----:B------:R-:W-:-:S07]  /*a680*/  IMAD R210, R5, R200, RZ ;  /* 0x000000c805d27224 */ /* 0x000fce00078e02ff */
.L_x_279:
[----:B------:R-:W-:Y:S05]  /*a690*/  BSYNC B1 ;  /* 0x0000000000017941 */ /* 0x000fea0003800000 */
.L_x_278:
        /* <DEDUP_REMOVED lines=9> */
.L_x_281:
[----:B------:R-:W-:Y:S05]  /*a730*/  BSYNC B1 ;  /* 0x0000000000017941 */ /* 0x000fea0003800000 */
.L_x_280:
[----:B------:R-:W-:Y:S01]  /*a740*/  @!P4 IMAD R77, R77, R201, R210 ;  /* 0x000000c94d4dc224 */ /* 0x000fe200078e02d2 */
[----:B------:R-:W-:Y:S04]  /*a750*/  BSSY B1, `(.L_x_282) ;  /* 0x0000006000017945 */ /* 0x000fe80003800000 */
[----:B------:R0:W-:Y:S01]  /*a760*/  @!P4 STG.E.U8 desc[UR54][R10.64+0x79], R77 ;  /* 0x0000794d0a00c986 */ /* 0x0001e2000c101136 */
[----:B------:R-:W-:Y:S05]  /*a770*/  @P5 BRA `(.L_x_283) ;  /* 0x00000000000c5947 */ /* 0x000fea0003800000 */
[----:B------:R-:W4:Y:S02]  /*a780*/  LDG.E.U8 R202, desc[UR54][R6.64+0x78] ;  /* 0x0000783606ca7981 */ /* 0x000f24000c1e1100 */
[----:B----4-:R-:W-:-:S05]  /*a790*/  PRMT R5, R202, 0x8880, RZ ;  /* 0x00008880ca057816 */ /* 0x010fca00000000ff */
[----:B------:R-:W-:-:S07]  /*a7a0*/  IMAD R210, R5, R200, RZ ;  /* 0x000000c805d27224 */ /* 0x000fce00078e02ff */
.L_x_283:
[----:B------:R-:W-:Y:S05]  /*a7b0*/  BSYNC B1 ;  /* 0x0000000000017941 */ /* 0x000fea0003800000 */
.L_x_282:
        /* <DEDUP_REMOVED lines=9> */
.L_x_285:
[----:B------:R-:W-:Y:S05]  /*a850*/  BSYNC B1 ;  /* 0x0000000000017941 */ /* 0x000fea0003800000 */
.L_x_284:
[----:B------:R-:W-:Y:S01]  /*a860*/  @!P4 IMAD R79, R79, R201, R210 ;  /* 0x000000c94f4fc224 */ /* 0x000fe200078e02d2 */
[----:B------:R-:W-:Y:S04]  /*a870*/  BSSY B1, `(.L_x_286) ;  /* 0x0000006000017945 */ /* 0x000fe80003800000 */
[----:B------:R0:W-:Y:S01]  /*a880*/  @!P4 STG.E.U8 desc[UR54][R8.64+0x79], R79 ;  /* 0x0000794f0800c986 */ /* 0x0001e2000c101136 */
[----:B------:R-:W-:Y:S05]  /*a890*/  @P5 BRA `(.L_x_287) ;  /* 0x00000000000c5947 */ /* 0x000fea0003800000 */
[----:B------:R-:W4:Y:S02]  /*a8a0*/  LDG.E.U8 R202, desc[UR54][R204.64+0x80] ;  /* 0x00008036ccca7981 */ /* 0x000f24000c1e1100 */
[----:B----4-:R-:W-:-:S05]  /*a8b0*/  PRMT R5, R202, 0x8880, RZ ;  /* 0x00008880ca057816 */ /* 0x010fca00000000ff */
[----:B------:R-:W-:-:S07]  /*a8c0*/  IMAD R210, R5, R200, RZ ;  /* 0x000000c805d27224 */ /* 0x000fce00078e02ff */
.L_x_287:
[----:B------:R-:W-:Y:S05]  /*a8d0*/  BSYNC B1 ;  /* 0x0000000000017941 */ /* 0x000fea0003800000 */
.L_x_286:
        /* <DEDUP_REMOVED lines=9> */
.L_x_289:
[----:B------:R-:W-:Y:S05]  /*a970*/  BSYNC B1 ;  /* 0x0000000000017941 */ /* 0x000fea0003800000 */
.L_x_288:
[----:B------:R-:W-:Y:S01]  /*a980*/  @!P4 IMAD R65, R65, R201, R210 ;  /* 0x000000c94141c224 */ /* 0x000fe200078e02d2 */
[----:B------:R-:W-:Y:S04]  /*a990*/  BSSY B1, `(.L_x_290) ;  /* 0x0000006000017945 */ /* 0x000fe80003800000 */
[----:B------:R0:W-:Y:S01]  /*a9a0*/  @!P4 STG.E.U8 desc[UR54][R14.64+0x81], R65 ;  /* 0x000081410e00c986 */ /* 0x0001e2000c101136 */
[----:B------:R-:W-:Y:S05]  /*a9b0*/  @P5 BRA `(.L_x_291) ;  /* 0x00000000000c5947 */ /* 0x000fea0003800000 */
[----:B------:R-:W4:Y:S02]  /*a9c0*/  LDG.E.U8 R202, desc[UR54][R192.64+0x80] ;  /* 0x00008036c0ca7981 */ /* 0x000f24000c1e1100 */
[----:B----4-:R-:W-:-:S05]  /*a9d0*/  PRMT R5, R202, 0x8880, RZ ;  /* 0x00008880ca057816 */ /* 0x010fca00000000ff */
[----:B------:R-:W-:-:S07]  /*a9e0*/  IMAD R210, R5, R200, RZ ;  /* 0x000000c805d27224 */ /* 0x000fce00078e02ff */
.L_x_291:
[----:B------:R-:W-:Y:S05]  /*a9f0*/  BSYNC B1 ;  /* 0x0000000000017941 */ /* 0x000fea0003800000 */
.L_x_290:
        /* <DEDUP_REMOVED lines=9> */
.L_x_293:
[----:B------:R-:W-:Y:S05]  /*aa90*/  BSYNC B1 ;  /* 0x0000000000017941 */ /* 0x000fea0003800000 */
.L_x_292:
[----:B------:R-:W-:Y:S01]  /*aaa0*/  @!P4 IMAD R67, R67, R201, R210 ;  /* 0x000000c94343c224 */ /* 0x000fe200078e02d2 */
[----:B------:R-:W-:Y:S04]  /*aab0*/  BSSY B1, `(.L_x_294) ;  /* 0x0000006000017945 */ /* 0x000fe80003800000 */
[----:B------:R0:W-:Y:S01]  /*aac0*/  @!P4 STG.E.U8 desc[UR54][R12.64+0x81], R67 ;  /* 0x000081430c00c986 */ /* 0x0001e2000c101136 */
[----:B------:R-:W-:Y:S05]  /*aad0*/  @P5 BRA `(.L_x_295) ;  /* 0x00000000000c5947 */ /* 0x000fea0003800000 */
[----:B------:R-:W4:Y:S02]  /*aae0*/  LDG.E.U8 R202, desc[UR54][R204.64+0x88] ;  /* 0x00008836ccca7981 */ /* 0x000f24000c1e1100 */
[----:B----4-:R-:W-:-:S05]  /*aaf0*/  PRMT R5, R202, 0x8880, RZ ;  /* 0x00008880ca057816 */ /* 0x010fca00000000ff */
[----:B------:R-:W-:-:S07]  /*ab00*/  IMAD R210, R5, R200, RZ ;  /* 0x000000c805d27224 */ /* 0x000fce00078e02ff */
.L_x_295:
[----:B------:R-:W-:Y:S05]  /*ab10*/  BSYNC B1 ;  /* 0x0000000000017941 */ /* 0x000fea0003800000 */
.L_x_294:
        /* <DEDUP_REMOVED lines=9> */
.L_x_297:
[----:B------:R-:W-:Y:S05]  /*abb0*/  BSYNC B1 ;  /* 0x0000000000017941 */ /* 0x000fea0003800000 */
.L_x_296:
[----:B------:R-:W-:Y:S01]  /*abc0*/  @!P4 IMAD R69, R69, R201, R210 ;  /* 0x000000c94545c224 */ /* 0x000fe200078e02d2 */
[----:B------:R-:W-:Y:S04]  /*abd0*/  BSSY B1, `(.L_x_298) ;  /* 0x0000006000017945 */ /* 0x000fe80003800000 */
[----:B------:R0:W-:Y:S01]  /*abe0*/  @!P4 STG.E.U8 desc[UR54][R14.64+0x89], R69 ;  /* 0x000089450e00c986 */ /* 0x0001e2000c101136 */
[----:B------:R-:W-:Y:S05]  /*abf0*/  @P5 BRA `(.L_x_299) ;  /* 0x00000000000c5947 */ /* 0x000fea0003800000 */
[----:B------:R-:W4:Y:S02]  /*ac00*/  LDG.E.U8 R202, desc[UR54][R192.64+0x88] ;  /* 0x00008836c0ca7981 */ /* 0x000f24000c1e1100 */
[----:B----4-:R-:W-:-:S05]  /*ac10*/  PRMT R5, R202, 0x8880, RZ ;  /* 0x00008880ca057816 */ /* 0x010fca00000000ff */
[----:B------:R-:W-:-:S07]  /*ac20*/  IMAD R210, R5, R200, RZ ;  /* 0x000000c805d27224 */ /* 0x000fce00078e02ff */
.L_x_299:
[----:B------:R-:W-:Y:S05]  /*ac30*/  BSYNC B1 ;  /* 0x0000000000017941 */ /* 0x000fea0003800000 */
.L_x_298:
        /* <DEDUP_REMOVED lines=9> */
.L_x_301:
[----:B------:R-:W-:Y:S05]  /*acd0*/  BSYNC B1 ;  /* 0x0000000000017941 */ /* 0x000fea0003800000 */
.L_x_300:
[----:B------:R-:W-:Y:S01]  /*ace0*/  @!P4 IMAD R71, R71, R201, R210 ;  /* 0x000000c94747c224 */ /* 0x000fe200078e02d2 */
[----:B------:R-:W-:Y:S04]  /*acf0*/  BSSY B1, `(.L_x_302) ;  /* 0x0000006000017945 */ /* 0x000fe80003800000 */
[----:B------:R0:W-:Y:S01]  /*ad00*/  @!P4 STG.E.U8 desc[UR54][R12.64+0x89], R71 ;  /* 0x000089470c00c986 */ /* 0x0001e2000c101136 */
[----:B------:R-:W-:Y:S05]  /*ad10*/  @P5 BRA `(.L_x_303) ;  /* 0x00000000000c5947 */ /* 0x000fea0003800000 */
[----:B------:R-:W4:Y:S02]  /*ad20*/  LDG.E.U8 R202, desc[UR54][R196.64+0x80] ;  /* 0x00008036c4ca7981 */ /* 0x000f24000c1e1100 */
[----:B----4-:R-:W-:-:S05]  /*ad30*/  PRMT R5, R202, 0x8880, RZ ;  /* 0x00008880ca057816 */ /* 0x010fca00000000ff */
[----:B------:R-:W-:-:S07]  /*ad40*/  IMAD R210, R5, R200, RZ ;  /* 0x000000c805d27224 */ /* 0x000fce00078e02ff */
.L_x_303:
[----:B------:R-:W-:Y:S05]  /*ad50*/  BSYNC B1 ;  /* 0x0000000000017941 */ /* 0x000fea0003800000 */
.L_x_302:
        /* <DEDUP_REMOVED lines=9> */
.L_x_305:
[----:B------:R-:W-:Y:S05]  /*adf0*/  BSYNC B1 ;  /* 0x0000000000017941 */ /* 0x000fea0003800000 */
.L_x_304:
[----:B------:R-:W-:Y:S01]  /*ae00*/  @!P4 IMAD R57, R57, R201, R210 ;  /* 0x000000c93939c224 */ /* 0x000fe200078e02d2 */
[----:B------:R-:W-:Y:S04]  /*ae10*/  BSSY B1, `(.L_x_306) ;  /* 0x0000006000017945 */ /* 0x000fe80003800000 */
[----:B------:R0:W-:Y:S01]  /*ae20*/  @!P4 STG.E.U8 desc[UR54][R10.64+0x81], R57 ;  /* 0x000081390a00c986 */ /* 0x0001e2000c101136 */
[----:B------:R-:W-:Y:S05]  /*ae30*/  @P5 BRA `(.L_x_307) ;  /* 0x00000000000c5947 */ /* 0x000fea0003800000 */
[----:B------:R-:W4:Y:S02]  /*ae40*/  LDG.E.U8 R202, desc[UR54][R6.64+0x80] ;  /* 0x0000803606ca7981 */ /* 0x000f24000c1e1100 */
[----:B----4-:R-:W-:-:S05]  /*ae50*/  PRMT R5, R202, 0x8880, RZ ;  /* 0x00008880ca057816 */ /* 0x010fca00000000ff */
[----:B------:R-:W-:-:S07]  /*ae60*/  IMAD R210, R5, R200, RZ ;  /* 0x000000c805d27224 */ /* 0x000fce00078e02ff */
.L_x_307:
[----:B------:R-:W-:Y:S05]  /*ae70*/  BSYNC B1 ;  /* 0x0000000000017941 */ /* 0x000fea0003800000 */
.L_x_306:
        /* <DEDUP_REMOVED lines=9> */
.L_x_309:
[----:B------:R-:W-:Y:S05]  /*af10*/  BSYNC B1 ;  /* 0x0000000000017941 */ /* 0x000fea0003800000 */
.L_x_308:
[----:B------:R-:W-:Y:S01]  /*af20*/  @!P4 IMAD R59, R59, R201, R210 ;  /* 0x000000c93b3bc224 */ /* 0x000fe200078e02d2 */
[----:B------:R-:W-:Y:S04]  /*af30*/  BSSY B1, `(.L_x_310) ;  /* 0x0000006000017945 */ /* 0x000fe80003800000 */
[----:B------:R0:W-:Y:S01]  /*af40*/  @!P4 STG.E.U8 desc[UR54][R8.64+0x81], R59 ;  /* 0x0000813b0800c986 */ /* 0x0001e2000c101136 */
[----:B------:R-:W-:Y:S05]  /*af50*/  @P5 BRA `(.L_x_311) ;  /* 0x00000000000c5947 */ /* 0x000fea0003800000 */
[----:B------:R-:W4:Y:S02]  /*af60*/  LDG.E.U8 R202, desc[UR54][R196.64+0x88] ;  /* 0x00008836c4ca7981 */ /* 0x000f24000c1e1100 */
[----:B----4-:R-:W-:-:S05]  /*af70*/  PRMT R5, R202, 0x8880, RZ ;  /* 0x00008880ca057816 */ /* 0x010fca00000000ff */
[----:B------:R-:W-:-:S07]  /*af80*/  IMAD R210, R5, R200, RZ ;  /* 0x000000c805d27224 */ /* 0x000fce00078e02ff */
.L_x_311:
[----:B------:R-:W-:Y:S05]  /*af90*/  BSYNC B1 ;  /* 0x0000000000017941 */ /* 0x000fea0003800000 */
.L_x_310:
        /* <DEDUP_REMOVED lines=9> */
.L_x_313:
[----:B------:R-:W-:Y:S05]  /*b030*/  BSYNC B1 ;  /* 0x0000000000017941 */ /* 0x000fea0003800000 */
.L_x_312:
[----:B------:R-:W-:Y:S01]  /*b040*/  @!P4 IMAD R61, R61, R201, R210 ;  /* 0x000000c93d3dc224 */ /* 0x000fe200078e02d2 */
[----:B------:R-:W-:Y:S04]  /*b050*/  BSSY B1, `(.L_x_314) ;  /* 0x0000006000017945 */ /* 0x000fe80003800000 */
[----:B------:R0:W-:Y:S01]  /*b060*/  @!P4 STG.E.U8 desc[UR54][R10.64+0x89], R61 ;  /* 0x0000893d0a00c986 */ /* 0x0001e2000c101136 */
[----:B------:R-:W-:Y:S05]  /*b070*/  @P5 BRA `(.L_x_315) ;  /* 0x00000000000c5947 */ /* 0x000fea0003800000 */
[----:B------:R-:W4:Y:S02]  /*b080*/  LDG.E.U8 R202, desc[UR54][R6.64+0x88] ;  /* 0x0000883606ca7981 */ /* 0x000f24000c1e1100 */
[----:B----4-:R-:W-:-:S05]  /*b090*/  PRMT R5, R202, 0x8880, RZ ;  /* 0x00008880ca057816 */ /* 0x010fca00000000ff */
[----:B------:R-:W-:-:S07]  /*b0a0*/  IMAD R210, R5, R200, RZ ;  /* 0x000000c805d27224 */ /* 0x000fce00078e02ff */
.L_x_315:
[----:B------:R-:W-:Y:S05]  /*b0b0*/  BSYNC B1 ;  /* 0x0000000000017941 */ /* 0x000fea0003800000 */
.L_x_314:
        /* <DEDUP_REMOVED lines=9> */
.L_x_317:
[----:B------:R-:W-:Y:S05]  /*b150*/  BSYNC B1 ;  /* 0x0000000000017941 */ /* 0x000fea0003800000 */
.L_x_316:
[----:B------:R-:W-:Y:S01]  /*b160*/  @!P4 IMAD R63, R63, R201, R210 ;  /* 0x000000c93f3fc224 */ /* 0x000fe200078e02d2 */
[----:B------:R-:W-:Y:S04]  /*b170*/  BSSY B1, `(.L_x_318) ;  /* 0x0000006000017945 */ /* 0x000fe80003800000 */
[----:B------:R0:W-:Y:S01]  /*b180*/  @!P4 STG.E.U8 desc[UR54][R8.64+0x89], R63 ;  /* 0x0000893f0800c986 */ /* 0x0001e2000c101136 */
[----:B------:R-:W-:Y:S05]  /*b190*/  @P5 BRA `(.L_x_319) ;  /* 0x00000000000c5947 */ /* 0x000fea0003800000 */
[----:B------:R-:W4:Y:S02]  /*b1a0*/  LDG.E.U8 R202, desc[UR54][R204.64+0x90] ;  /* 0x00009036ccca7981 */ /* 0x000f24000c1e1100 */
[----:B----4-:R-:W-:-:S05]  /*b1b0*/  PRMT R5, R202, 0x8880, RZ ;  /* 0x00008880ca057816 */ /* 0x010fca00000000ff */
[----:B------:R-:W-:-:S07]  /*b1c0*/  IMAD R210, R5, R200, RZ ;  /* 0x000000c805d27224 */ /* 0x000fce00078e02ff */
.L_x_319:
[----:B------:R-:W-:Y:S05]  /*b1d0*/  BSYNC B1 ;  /* 0x0000000000017941 */ /* 0x000fea0003800000 */
.L_x_318:
        /* <DEDUP_REMOVED lines=9> */
.L_x_321:
[----:B------:R-:W-:Y:S05]  /*b270*/  BSYNC B1 ;  /* 0x0000000000017941 */ /* 0x000fea0003800000 */
.L_x_320:
[----:B------:R-:W-:Y:S01]  /*b280*/  @!P4 IMAD R49, R49, R201, R210 ;  /* 0x000000c93131c224 */ /* 0x000fe200078e02d2 */
[----:B------:R-:W-:Y:S04]  /*b290*/  BSSY B1, `(.L_x_322) ;  /* 0x0000006000017945 */ /* 0x000fe80003800000 */
[----:B------:R0:W-:Y:S01]  /*b2a0*/  @!P4 STG.E.U8 desc[UR54][R14.64+0x91], R49 ;  /* 0x000091310e00c986 */ /* 0x0001e2000c101136 */
[----:B------:R-:W-:Y:S05]  /*b2b0*/  @P5 BRA `(.L_x_323) ;  /* 0x00000000000c5947 */ /* 0x000fea0003800000 */
[----:B------:R-:W4:Y:S02]  /*b2c0*/  LDG.E.U8 R202, desc[UR54][R192.64+0x90] ;  /* 0x00009036c0ca7981 */ /* 0x000f24000c1e1100 */
[----:B----4-:R-:W-:-:S05]  /*b2d0*/  PRMT R5, R202, 0x8880, RZ ;  /* 0x00008880ca057816 */ /* 0x010fca00000000ff */
[----:B------:R-:W-:-:S07]  /*b2e0*/  IMAD R210, R5, R200, RZ ;  /* 0x000000c805d27224 */ /* 0x000fce00078e02ff */
.L_x_323:
[----:B------:R-:W-:Y:S05]  /*b2f0*/  BSYNC B1 ;  /* 0x0000000000017941 */ /* 0x000fea0003800000 */
.L_x_322:
        /* <DEDUP_REMOVED lines=9> */
.L_x_325:
[----:B------:R-:W-:Y:S05]  /*b390*/  BSYNC B1 ;  /* 0x0000000000017941 */ /* 0x000fea0003800000 */
.L_x_324:
[----:B------:R-:W-:Y:S01]  /*b3a0*/  @!P4 IMAD R51, R51, R201, R210 ;  /* 0x000000c93333c224 */ /* 0x000fe200078e02d2 */
[----:B------:R-:W-:Y:S04]  /*b3b0*/  BSSY B1, `(.L_x_326) ;  /* 0x0000006000017945 */ /* 0x000fe80003800000 */
[----:B------:R0:W-:Y:S01]  /*b3c0*/  @!P4 STG.E.U8 desc[UR54][R12.64+0x91], R51 ;  /* 0x000091330c00c986 */ /* 0x0001e2000c101136 */
[----:B------:R-:W-:Y:S05]  /*b3d0*/  @P5 BRA `(.L_x_327) ;  /* 0x00000000000c5947 */ /* 0x000fea0003800000 */
[----:B------:R-:W4:Y:S02]  /*b3e0*/  LDG.E.U8 R202, desc[UR54][R204.64+0x98] ;  /* 0x00009836ccca7981 */ /* 0x000f24000c1e1100 */
[----:B----4-:R-:W-:-:S05]  /*b3f0*/  PRMT R5, R202, 0x8880, RZ ;  /* 0x00008880ca057816 */ /* 0x010fca00000000ff */
[----:B------:R-:W-:-:S07]  /*b400*/  IMAD R210, R5, R200, RZ ;  /* 0x000000c805d27224 */ /* 0x000fce00078e02ff */
.L_x_327:
[----:B------:R-:W-:Y:S05]  /*b410*/  BSYNC B1 ;  /* 0x0000000000017941 */ /* 0x000fea0003800000 */
.L_x_326:
        /* <DEDUP_REMOVED lines=9> */
.L_x_329:
[----:B------:R-:W-:Y:S05]  /*b4b0*/  BSYNC B1 ;  /* 0x0000000000017941 */ /* 0x000fea0003800000 */
.L_x_328:
[----:B------:R-:W-:Y:S01]  /*b4c0*/  @!P4 IMAD R53, R53, R201, R210 ;  /* 0x000000c93535c224 */ /* 0x000fe200078e02d2 */
[----:B------:R-:W-:Y:S04]  /*b4d0*/  BSSY B1, `(.L_x_330) ;  /* 0x0000006000017945 */ /* 0x000fe80003800000 */
[----:B------:R0:W-:Y:S01]  /*b4e0*/  @!P4 STG.E.U8 desc[UR54][R14.64+0x99], R53 ;  /* 0x000099350e00c986 */ /* 0x0001e2000c101136 */
[----:B------:R-:W-:Y:S05]  /*b4f0*/  @P5 BRA `(.L_x_331) ;  /* 0x00000000000c5947 */ /* 0x000fea0003800000 */
[----:B------:R-:W4:Y:S02]  /*b500*/  LDG.E.U8 R202, desc[UR54][R192.64+0x98] ;  /* 0x00009836c0ca7981 */ /* 0x000f24000c1e1100 */
[----:B----4-:R-:W-:-:S05]  /*b510*/  PRMT R5, R202, 0x8880, RZ ;  /* 0x00008880ca057816 */ /* 0x010fca00000000ff */
[----:B------:R-:W-:-:S07]  /*b520*/  IMAD R210, R5, R200, RZ ;  /* 0x000000c805d27224 */ /* 0x000fce00078e02ff */
.L_x_331:
[----:B------:R-:W-:Y:S05]  /*b530*/  BSYNC B1 ;  /* 0x0000000000017941 */ /* 0x000fea0003800000 */
.L_x_330:
        /* <DEDUP_REMOVED lines=9> */
.L_x_333:
[----:B------:R-:W-:Y:S05]  /*b5d0*/  BSYNC B1 ;  /* 0x0000000000017941 */ /* 0x000fea0003800000 */
.L_x_332:
[----:B------:R-:W-:Y:S01]  /*b5e0*/  @!P4 IMAD R55, R55, R201, R210 ;  /* 0x000000c93737c224 */ /* 0x000fe200078e02d2 */
[----:B------:R-:W-:Y:S04]  /*b5f0*/  BSSY B1, `(.L_x_334) ;  /* 0x0000006000017945 */ /* 0x000fe80003800000 */
[----:B------:R0:W-:Y:S01]  /*b600*/  @!P4 STG.E.U8 desc[UR54][R12.64+0x99], R55 ;  /* 0x000099370c00c986 */ /* 0x0001e2000c101136 */
[----:B------:R-:W-:Y:S05]  /*b610*/  @P5 BRA `(.L_x_335) ;  /* 0x00000000000c5947 */ /* 0x000fea0003800000 */
[----:B------:R-:W4:Y:S02]  /*b620*/  LDG.E.U8 R202, desc[UR54][R196.64+0x90] ;  /* 0x00009036c4ca7981 */ /* 0x000f24000c1e1100 */
[----:B----4-:R-:W-:-:S05]  /*b630*/  PRMT R5, R202, 0x8880, RZ ;  /* 0x00008880ca057816 */ /* 0x010fca00000000ff */
[----:B------:R-:W-:-:S07]  /*b640*/  IMAD R210, R5, R200, RZ ;  /* 0x000000c805d27224 */ /* 0x000fce00078e02ff */
.L_x_335:
[----:B------:R-:W-:Y:S05]  /*b650*/  BSYNC B1 ;  /* 0x0000000000017941 */ /* 0x000fea0003800000 */
.L_x_334:
        /* <DEDUP_REMOVED lines=9> */
.L_x_337:
[----:B------:R-:W-:Y:S05]  /*b6f0*/  BSYNC B1 ;  /* 0x0000000000017941 */ /* 0x000fea0003800000 */
.L_x_336:
[----:B------:R-:W-:Y:S01]  /*b700*/  @!P4 IMAD R41, R41, R201, R210 ;  /* 0x000000c92929c224 */ /* 0x000fe200078e02d2 */
[----:B------:R-:W-:Y:S04]  /*b710*/  BSSY B1, `(.L_x_338) ;  /* 0x0000006000017945 */ /* 0x000fe80003800000 */
[----:B------:R0:W-:Y:S01]  /*b720*/  @!P4 STG.E.U8 desc[UR54][R10.64+0x91], R41 ;  /* 0x000091290a00c986 */ /* 0x0001e2000c101136 */
[----:B------:R-:W-:Y:S05]  /*b730*/  @P5 BRA `(.L_x_339) ;  /* 0x00000000000c5947 */ /* 0x000fea0003800000 */
[----:B------:R-:W4:Y:S02]  /*b740*/  LDG.E.U8 R202, desc[UR54][R6.64+0x90] ;  /* 0x0000903606ca7981 */ /* 0x000f24000c1e1100 */
[----:B----4-:R-:W-:-:S05]  /*b750*/  PRMT R5, R202, 0x8880, RZ ;  /* 0x00008880ca057816 */ /* 0x010fca00000000ff */
[----:B------:R-:W-:-:S07]  /*b760*/  IMAD R210, R5, R200, RZ ;  /* 0x000000c805d27224 */ /* 0x000fce00078e02ff */
.L_x_339:
[----:B------:R-:W-:Y:S05]  /*b770*/  BSYNC B1 ;  /* 0x0000000000017941 */ /* 0x000fea0003800000 */
.L_x_338:
        /* <DEDUP_REMOVED lines=9> */
.L_x_341:
[----:B------:R-:W-:Y:S05]  /*b810*/  BSYNC B1 ;  /* 0x0000000000017941 */ /* 0x000fea0003800000 */
.L_x_340:
[----:B------:R-:W-:Y:S01]  /*b820*/  @!P4 IMAD R43, R43, R201, R210 ;  /* 0x000000c92b2bc224 */ /* 0x000fe200078e02d2 */
[----:B------:R-:W-:Y:S04]  /*b830*/  BSSY B1, `(.L_x_342) ;  /* 0x0000006000017945 */ /* 0x000fe80003800000 */
[----:B------:R0:W-:Y:S01]  /*b840*/  @!P4 STG.E.U8 desc[UR54][R8.64+0x91], R43 ;  /* 0x0000912b0800c986 */ /* 0x0001e2000c101136 */
[----:B------:R-:W-:Y:S05]  /*b850*/  @P5 BRA `(.L_x_343) ;  /* 0x00000000000c5947 */ /* 0x000fea0003800000 */
[----:B------:R-:W4:Y:S02]  /*b860*/  LDG.E.U8 R202, desc[UR54][R196.64+0x98] ;  /* 0x00009836c4ca7981 */ /* 0x000f24000c1e1100 */
[----:B----4-:R-:W-:-:S05]  /*b870*/  PRMT R5, R202, 0x8880, RZ ;  /* 0x00008880ca057816 */ /* 0x010fca00000000ff */
[----:B------:R-:W-:-:S07]  /*b880*/  IMAD R210, R5, R200, RZ ;  /* 0x000000c805d27224 */ /* 0x000fce00078e02ff */
.L_x_343:
[----:B------:R-:W-:Y:S05]  /*b890*/  BSYNC B1 ;  /* 0x0000000000017941 */ /* 0x000fea0003800000 */
.L_x_342:
        /* <DEDUP_REMOVED lines=9> */
.L_x_345:
[----:B------:R-:W-:Y:S05]  /*b930*/  BSYNC B1 ;  /* 0x0000000000017941 */ /* 0x000fea0003800000 */
.L_x_344:
[----:B------:R-:W-:Y:S01]  /*b940*/  @!P4 IMAD R45, R45, R201, R210 ;  /* 0x000000c92d2dc224 */ /* 0x000fe200078e02d2 */
[----:B------:R-:W-:Y:S04]  /*b950*/  BSSY B1, `(.L_x_346) ;  /* 0x0000006000017945 */ /* 0x000fe80003800000 */
[----:B------:R0:W-:Y:S01]  /*b960*/  @!P4 STG.E.U8 desc[UR54][R10.64+0x99], R45 ;  /* 0x0000992d0a00c986 */ /* 0x0001e2000c101136 */
[----:B------:R-:W-:Y:S05]  /*b970*/  @P5 BRA `(.L_x_347) ;  /* 0x00000000000c5947 */ /* 0x000fea0003800000 */
[----:B------:R-:W4:Y:S02]  /*b980*/  LDG.E.U8 R202, desc[UR54][R6.64+0x98] ;  /* 0x0000983606ca7981 */ /* 0x000f24000c1e1100 */
[----:B----4-:R-:W-:-:S05]  /*b990*/  PRMT R5, R202, 0x8880, RZ ;  /* 0x00008880ca057816 */ /* 0x010fca00000000ff */
[----:B------:R-:W-:-:S07]  /*b9a0*/  IMAD R210, R5, R200, RZ ;  /* 0x000000c805d27224 */ /* 0x000fce00078e02ff */
.L_x_347:
[----:B------:R-:W-:Y:S05]  /*b9b0*/  BSYNC B1 ;  /* 0x0000000000017941 */ /* 0x000fea0003800000 */
.L_x_346:
        /* <DEDUP_REMOVED lines=9> */
.L_x_349:
[----:B------:R-:W-:Y:S05]  /*ba50*/  BSYNC B1 ;  /* 0x0000000000017941 */ /* 0x000fea0003800000 */
.L_x_348:
[----:B------:R-:W-:Y:S01]  /*ba60*/  @!P4 IMAD R47, R47, R201, R210 ;  /* 0x000000c92f2fc224 */ /* 0x000fe200078e02d2 */
[----:B------:R-:W-:Y:S04]  /*ba70*/  BSSY B1, `(.L_x_350) ;  /* 0x0000006000017945 */ /* 0x000fe80003800000 */
[----:B------:R0:W-:Y:S01]  /*ba80*/  @!P4 STG.E.U8 desc[UR54][R8.64+0x99], R47 ;  /* 0x0000992f0800c986 */ /* 0x0001e2000c101136 */
[----:B------:R-:W-:Y:S05]  /*ba90*/  @P5 BRA `(.L_x_351) ;  /* 0x00000000000c5947 */ /* 0x000fea0003800000 */
[----:B------:R-:W4:Y:S02]  /*baa0*/  LDG.E.U8 R202, desc[UR54][R204.64+0xa0] ;  /* 0x0000a036ccca7981 */ /* 0x000f24000c1e1100 */
[----:B----4-:R-:W-:-:S05]  /*bab0*/  PRMT R5, R202, 0x8880, RZ ;  /* 0x00008880ca057816 */ /* 0x010fca00000000ff */
[----:B------:R-:W-:-:S07]  /*bac0*/  IMAD R210, R5, R200, RZ ;  /* 0x000000c805d27224 */ /* 0x000fce00078e02ff */
.L_x_351:
[----:B------:R-:W-:Y:S05]  /*bad0*/  BSYNC B1 ;  /* 0x0000000000017941 */ /* 0x000fea0003800000 */
.L_x_350:
        /* <DEDUP_REMOVED lines=9> */
.L_x_353:
[----:B------:R-:W-:Y:S05]  /*bb70*/  BSYNC B1 ;  /* 0x0000000000017941 */ /* 0x000fea0003800000 */
.L_x_352:
[----:B------:R-:W-:Y:S01]  /*bb80*/  @!P4 IMAD R33, R33, R201, R210 ;  /* 0x000000c92121c224 */ /* 0x000fe200078e02d2 */
[----:B------:R-:W-:Y:S04]  /*bb90*/  BSSY B1, `(.L_x_354) ;  /* 0x0000006000017945 */ /* 0x000fe80003800000 */
[----:B------:R0:W-:Y:S01]  /*bba0*/  @!P4 STG.E.U8 desc[UR54][R14.64+0xa1], R33 ;  /* 0x0000a1210e00c986 */ /* 0x0001e2000c101136 */
[----:B------:R-:W-:Y:S05]  /*bbb0*/  @P5 BRA `(.L_x_355) ;  /* 0x00000000000c5947 */ /* 0x000fea0003800000 */
[----:B------:R-:W4:Y:S02]  /*bbc0*/  LDG.E.U8 R202, desc[UR54][R192.64+0xa0] ;  /* 0x0000a036c0ca7981 */ /* 0x000f24000c1e1100 */
[----:B----4-:R-:W-:-:S05]  /*bbd0*/  PRMT R5, R202, 0x8880, RZ ;  /* 0x00008880ca057816 */ /* 0x010fca00000000ff */
[----:B------:R-:W-:-:S07]  /*bbe0*/  IMAD R210, R5, R200, RZ ;  /* 0x000000c805d27224 */ /* 0x000fce00078e02ff */
.L_x_355:
[----:B------:R-:W-:Y:S05]  /*bbf0*/  BSYNC B1 ;  /* 0x0000000000017941 */ /* 0x000fea0003800000 */
.L_x_354:
[----:B------:R-:W-:Y:S01]  /*bc00*/  ISETP.LT.OR P4, PT, R22, 0xa2, !P0 ;  /* 0x000000a21600780c */ /* 0x000fe20004781670 */
[----:B----4-:R-:W-:Y:S01]  /*bc10*/  @!P5 IMAD R5, R34, R201, R210 ;  /* 0x000000c92205d224 */ /* 0x010fe200078e02d2 */
[----:B------:R-:W-:Y:S04]  /*bc20*/  BSSY B1, `(.L_x_356) ;  /* 0x0000008000017945 */ /* 0x000fe80003800000 */
[----:B------:R4:W-:Y:S01]  /*bc30*/  @!P5 STG.E.U8 desc[UR54][R12.64+0xa0], R5 ;  /* 0x0000a0050c00d986 */ /* 0x0009e2000c101136 */
[C---:B------:R-:W-:Y:S02]  /*bc40*/  ISETP.LT.OR P5, PT, R22.reuse, 0xa9, !P3 ;  /* 0x000000a91600780c */ /* 0x040fe40005fa1670 */
[----:B------:R-:W-:-:S04]  /*bc50*/  ISETP.LT.OR P3, PT, R22, 0xaa, !P3 ;  /* 0x000000aa1600780c */ /* 0x000fc80005f61670 */
[----:B------:R-:W-:Y:S09]  /*bc60*/  @P4 BRA `(.L_x_357) ;  /* 0x00000000000c4947 */ /* 0x000ff20003800000 */
[----:B------:R-:W4:Y:S02]  /*bc70*/  LDG.E.U8 R202, desc[UR54][R192.64+0xa1] ;  /* 0x0000a136c0ca7981 */ /* 0x000f24000c1e1100 */
[----:B----4-:R-:W-:-:S05]  /*bc80*/  PRMT R5, R202, 0x8880, RZ ;  /* 0x00008880ca057816 */ /* 0x010fca00000000ff */
[----:B------:R-:W-:-:S07]  /*bc90*/  IMAD R210, R5, R200, RZ ;  /* 0x000000c805d27224 */ /* 0x000fce00078e02ff */
.L_x_357:
[----:B------:R-:W-:Y:S05]  /*bca0*/  BSYNC B1 ;  /* 0x0000000000017941 */ /* 0x000fea0003800000 */
.L_x_356:
[----:B------:R-:W-:Y:S01]  /*bcb0*/  @!P4 IMAD R35, R35, R201, R210 ;  /* 0x000000c92323c224 */ /* 0x000fe200078e02d2 */
[----:B------:R-:W-:Y:S04]  /*bcc0*/  BSSY B1, `(.L_x_358) ;  /* 0x0000006000017945 */ /* 0x000fe80003800000 */
[----:B------:R0:W-:Y:S01]  /*bcd0*/  @!P4 STG.E.U8 desc[UR54][R12.64+0xa1], R35 ;  /* 0x0000a1230c00c986 */ /* 0x0001e2000c101136 */
[----:B------:R-:W-:Y:S05]  /*bce0*/  @P5 BRA `(.L_x_359) ;  /* 0x00000000000c5947 */ /* 0x000fea0003800000 */
[----:B------:R-:W4:Y:S02]  /*bcf0*/  LDG.E.U8 R202, desc[UR54][R204.64+0xa8] ;  /* 0x0000a836ccca7981 */ /* 0x000f24000c1e1100 */
[----:B----4-:R-:W-:-:S05]  /*bd00*/  PRMT R5, R202, 0x8880, RZ ;  /* 0x00008880ca057816 */ /* 0x010fca00000000ff */
[----:B------:R-:W-:-:S07]  /*bd10*/  IMAD R210, R5, R200, RZ ;  /* 0x000000c805d27224 */ /* 0x000fce00078e02ff */
.L_x_359:
[----:B------:R-:W-:Y:S05]  /*bd20*/  BSYNC B1 ;  /* 0x0000000000017941 */ /* 0x000fea0003800000 */
.L_x_358:
[----:B----4-:R-:W-:Y:S01]  /*bd30*/  @!P5 IMAD R5, R36, R201, R210 ;  /* 0x000000c92405d224 */ /* 0x010fe200078e02d2 */
[----:B------:R-:W-:Y:S04]  /*bd40*/  BSSY B1, `(.L_x_360) ;  /* 0x0000006000017945 */ /* 0x000fe80003800000 */
[----:B------:R4:W-:Y:S01]  /*bd50*/  @!P5 STG.E.U8 desc[UR54][R14.64+0xa8], R5 ;  /* 0x0000a8050e00d986 */ /* 0x0009e2000c101136 */
[----:B------:R-:W-:Y:S05]  /*bd60*/  @P3 BRA `(.L_x_361) ;  /* 0x00000000000c3947 */ /* 0x000fea0003800000 */
[----:B------:R-:W4:Y:S02]  /*bd70*/  LDG.E.U8 R202, desc[UR54][R204.64+0xa9] ;  /* 0x0000a936ccca7981 */ /* 0x000f24000c1e1100 */
[----:B----4-:R-:W-:-:S05]  /*bd80*/  PRMT R5, R202, 0x8880, RZ ;  /* 0x00008880ca057816 */ /* 0x010fca00000000ff */
[----:B------:R-:W-:-:S07]  /*bd90*/  IMAD R210, R5, R200, RZ ;  /* 0x000000c805d27224 */ /* 0x000fce00078e02ff */
.L_x_361:
[----:B------:R-:W-:Y:S05]  /*bda0*/  BSYNC B1 ;  /* 0x0000000000017941 */ /* 0x000fea0003800000 */
.L_x_360:
[C---:B------:R-:W-:Y:S01]  /*bdb0*/  ISETP.LT.OR P4, PT, R22.reuse, 0xa9, !P0 ;  /* 0x000000a91600780c */ /* 0x040fe20004781670 */
[----:B------:R-:W-:Y:S01]  /*bdc0*/  @!P3 IMAD R37, R37, R201, R210 ;  /* 0x000000c92525b224 */ /* 0x000fe200078e02d2 */
[----:B------:R-:W-:Y:S01]  /*bdd0*/  BSSY B1, `(.L_x_362) ;  /* 0x0000009000017945 */ /* 0x000fe20003800000 */
[C---:B------:R-:W-:Y:S02]  /*bde0*/  ISETP.LT.OR P0, PT, R22.reuse, 0xaa, !P0 ;  /* 0x000000aa1600780c */ /* 0x040fe40004701670 */
[C---:B------:R-:W-:Y:S01]  /*bdf0*/  ISETP.LT.OR P5, PT, R22.reuse, 0xa1, !P1 ;  /* 0x000000a11600780c */ /* 0x040fe20004fa1670 */
[----:B------:R0:W-:Y:S01]  /*be00*/  @!P3 STG.E.U8 desc[UR54][R14.64+0xa9], R37 ;  /* 0x0000a9250e00b986 */ /* 0x0001e2000c101136 */
[----:B------:R-:W-:-:S06]  /*be10*/  ISETP.LT.OR P3, PT, R22, 0xa2, !P1 ;  /* 0x000000a21600780c */ /* 0x000fcc0004f61670 */
[----:B------:R-:W-:Y:S07]  /*be20*/  @P4 BRA `(.L_x_363) ;  /* 0x00000000000c4947 */ /* 0x000fee0003800000 */
[----:B------:R-:W4:Y:S02]  /*be30*/  LDG.E.U8 R202, desc[UR54][R192.64+0xa8] ;  /* 0x0000a836c0ca7981 */ /* 0x000f24000c1e1100 */
[----:B----4-:R-:W-:-:S05]  /*be40*/  PRMT R5, R202, 0x8880, RZ ;  /* 0x00008880ca057816 */ /* 0x010fca00000000ff */
[----:B------:R-:W-:-:S07]  /*be50*/  IMAD R210, R5, R200, RZ ;  /* 0x000000c805d27224 */ /* 0x000fce00078e02ff */
.L_x_363:
[----:B------:R-:W-:Y:S05]  /*be60*/  BSYNC B1 ;  /* 0x0000000000017941 */ /* 0x000fea0003800000 */
.L_x_362:
[----:B----4-:R-:W-:Y:S01]  /*be70*/  @!P4 IMAD R5, R38, R201, R210 ;  /* 0x000000c92605c224 */ /* 0x010fe200078e02d2 */
[----:B------:R-:W-:Y:S04]  /*be80*/  BSSY B1, `(.L_x_364) ;  /* 0x0000006000017945 */ /* 0x000fe80003800000 */
[----:B------:R4:W-:Y:S01]  /*be90*/  @!P4 STG.E.U8 desc[UR54][R12.64+0xa8], R5 ;  /* 0x0000a8050c00c986 */ /* 0x0009e2000c101136 */
[----:B------:R-:W-:Y:S05]  /*bea0*/  @P0 BRA `(.L_x_365) ;  /* 0x00000000000c0947 */ /* 0x000fea0003800000 */
[----:B------:R-:W4:Y:S02]  /*beb0*/  LDG.E.U8 R202, desc[UR54][R192.64+0xa9] ;  /* 0x0000a936c0ca7981 */ /* 0x000f24000c1e1100 */
[----:B----4-:R-:W-:-:S05]  /*bec0*/  PRMT R5, R202, 0x8880, RZ ;  /* 0x00008880ca057816 */ /* 0x010fca00000000ff */
[----:B------:R-:W-:-:S07]  /*bed0*/  IMAD R210, R5, R200, RZ ;  /* 0x000000c805d27224 */ /* 0x000fce00078e02ff */
.L_x_365:
[----:B------:R-:W-:Y:S05]  /*bee0*/  BSYNC B1 ;  /* 0x0000000000017941 */ /* 0x000fea0003800000 */
.L_x_364:
[----:B------:R-:W-:Y:S01]  /*bef0*/  @!P0 IMAD R39, R39, R201, R210 ;  /* 0x000000c927278224 */ /* 0x000fe200078e02d2 */
[----:B------:R-:W-:Y:S04]  /*bf00*/  BSSY B1, `(.L_x_366) ;  /* 0x0000006000017945 */ /* 0x000fe80003800000 */
[----:B------:R0:W-:Y:S01]  /*bf10*/  @!P0 STG.E.U8 desc[UR54][R12.64+0xa9], R39 ;  /* 0x0000a9270c008986 */ /* 0x0001e2000c101136 */
[----:B------:R-:W-:Y:S05]  /*bf20*/  @P5 BRA `(.L_x_367) ;  /* 0x00000000000c5947 */ /* 0x000fea0003800000 */
[----:B------:R-:W4:Y:S02]  /*bf30*/  LDG.E.U8 R202, desc[UR54][R196.64+0xa0] ;  /* 0x0000a036c4ca7981 */ /* 0x000f24000c1e1100 */
[----:B----4-:R-:W-:-:S05]  /*bf40*/  PRMT R5, R202, 0x8880, RZ ;  /* 0x00008880ca057816 */ /* 0x010fca00000000ff */
[----:B------:R-:W-:-:S07]  /*bf50*/  IMAD R210, R5, R200, RZ ;  /* 0x000000c805d27224 */ /* 0x000fce00078e02ff */
.L_x_367:
[----:B------:R-:W-:Y:S05]  /*bf60*/  BSYNC B1 ;  /* 0x0000000000017941 */ /* 0x000fea0003800000 */
.L_x_366:
[----:B----4-:R-:W-:Y:S01]  /*bf70*/  @!P5 IMAD R5, R24, R201, R210 ;  /* 0x000000c91805d224 */ /* 0x010fe200078e02d2 */
[----:B------:R-:W-:Y:S04]  /*bf80*/  BSSY B1, `(.L_x_368) ;  /* 0x0000006000017945 */ /* 0x000fe80003800000 */
[----:B------:R4:W-:Y:S01]  /*bf90*/  @!P5 STG.E.U8 desc[UR54][R10.64+0xa0], R5 ;  /* 0x0000a0050a00d986 */ /* 0x0009e2000c101136 */
[----:B------:R-:W-:Y:S05]  /*bfa0*/  @P3 BRA `(.L_x_369) ;  /* 0x00000000000c3947 */ /* 0x000fea0003800000 */
[----:B------:R-:W4:Y:S02]  /*bfb0*/  LDG.E.U8 R202, desc[UR54][R196.64+0xa1] ;  /* 0x0000a136c4ca7981 */ /* 0x000f24000c1e1100 */
[----:B----4-:R-:W-:-:S05]  /*bfc0*/  PRMT R5, R202, 0x8880, RZ ;  /* 0x00008880ca057816 */ /* 0x010fca00000000ff */
[----:B------:R-:W-:-:S07]  /*bfd0*/  IMAD R210, R5, R200, RZ ;  /* 0x000000c805d27224 */ /* 0x000fce00078e02ff */
.L_x_369:
[----:B------:R-:W-:Y:S05]  /*bfe0*/  BSYNC B1 ;  /* 0x0000000000017941 */ /* 0x000fea0003800000 */
.L_x_368:
[C---:B------:R-:W-:Y:S01]  /*bff0*/  ISETP.LT.OR P4, PT, R22.reuse, 0xa1, !P2 ;  /* 0x000000a11600780c */ /* 0x040fe20005781670 */
[----:B------:R-:W-:Y:S01]  /*c000*/  @!P3 IMAD R25, R25, R201, R210 ;  /* 0x000000c91919b224 */ /* 0x000fe200078e02d2 */
[----:B------:R-:W-:Y:S01]  /*c010*/  BSSY B1, `(.L_x_370) ;  /* 0x000000a000017945 */ /* 0x000fe20003800000 */
[C---:B------:R-:W-:Y:S02]  /*c020*/  ISETP.LT.OR P0, PT, R22.reuse, 0xa2, !P2 ;  /* 0x000000a21600780c */ /* 0x040fe40005701670 */
[C---:B------:R-:W-:Y:S01]  /*c030*/  ISETP.LT.OR P5, PT, R22.reuse, 0xa9, !P2 ;  /* 0x000000a91600780c */ /* 0x040fe200057a1670 */
[----:B------:R0:W-:Y:S01]  /*c040*/  @!P3 STG.E.U8 desc[UR54][R10.64+0xa1], R25 ;  /* 0x0000a1190a00b986 */ /* 0x0001e2000c101136 */
[C---:B------:R-:W-:Y:S02]  /*c050*/  ISETP.LT.OR P3, PT, R22.reuse, 0xa9, !P1 ;  /* 0x000000a91600780c */ /* 0x040fe40004f61670 */
[----:B------:R-:W-:-:S04]  /*c060*/  ISETP.LT.OR P1, PT, R22, 0xaa, !P1 ;  /* 0x000000aa1600780c */ /* 0x000fc80004f21670 */
[----:B------:R-:W-:Y:S09]  /*c070*/  @P4 BRA `(.L_x_371) ;  /* 0x00000000000c4947 */ /* 0x000ff20003800000 */
[----:B------:R-:W4:Y:S02]  /*c080*/  LDG.E.U8 R202, desc[UR54][R6.64+0xa0] ;  /* 0x0000a03606ca7981 */ /* 0x000f24000c1e1100 */
[----:B----4-:R-:W-:-:S05]  /*c090*/  PRMT R5, R202, 0x8880, RZ ;  /* 0x00008880ca057816 */ /* 0x010fca00000000ff */
[----:B------:R-:W-:-:S07]  /*c0a0*/  IMAD R210, R5, R200, RZ ;  /* 0x000000c805d27224 */ /* 0x000fce00078e02ff */
.L_x_371:
[----:B------:R-:W-:Y:S05]  /*c0b0*/  BSYNC B1 ;  /* 0x0000000000017941 */ /* 0x000fea0003800000 */
.L_x_370:
[----:B----4-:R-:W-:Y:S01]  /*c0c0*/  @!P4 IMAD R5, R26, R201, R210 ;  /* 0x000000c91a05c224 */ /* 0x010fe200078e02d2 */
[----:B------:R-:W-:Y:S04]  /*c0d0*/  BSSY B1, `(.L_x_372) ;  /* 0x0000006000017945 */ /* 0x000fe80003800000 */
[----:B------:R4:W-:Y:S01]  /*c0e0*/  @!P4 STG.E.U8 desc[UR54][R8.64+0xa0], R5 ;  /* 0x0000a0050800c986 */ /* 0x0009e2000c101136 */
[----:B------:R-:W-:Y:S05]  /*c0f0*/  @P0 BRA `(.L_x_373) ;  /* 0x00000000000c0947 */ /* 0x000fea0003800000 */
[----:B------:R-:W4:Y:S02]  /*c100*/  LDG.E.U8 R202, desc[UR54][R6.64+0xa1] ;  /* 0x0000a13606ca7981 */ /* 0x000f24000c1e1100 */
[----:B----4-:R-:W-:-:S05]  /*c110*/  PRMT R5, R202, 0x8880, RZ ;  /* 0x00008880ca057816 */ /* 0x010fca00000000ff */
[----:B------:R-:W-:-:S07]  /*c120*/  IMAD R210, R5, R200, RZ ;  /* 0x000000c805d27224 */ /* 0x000fce00078e02ff */
.L_x_373:
[----:B------:R-:W-:Y:S05]  /*c130*/  BSYNC B1 ;  /* 0x0000000000017941 */ /* 0x000fea0003800000 */
.L_x_372:
[----:B------:R-:W-:Y:S01]  /*c140*/  @!P0 IMAD R27, R27, R201, R210 ;  /* 0x000000c91b1b8224 */ /* 0x000fe200078e02d2 */
[----:B------:R-:W-:Y:S04]  /*c150*/  BSSY B1, `(.L_x_374) ;  /* 0x0000006000017945 */ /* 0x000fe80003800000 */
[----:B------:R0:W-:Y:S01]  /*c160*/  @!P0 STG.E.U8 desc[UR54][R8.64+0xa1], R27 ;  /* 0x0000a11b08008986 */ /* 0x0001e2000c101136 */
[----:B------:R-:W-:Y:S05]  /*c170*/  @P3 BRA `(.L_x_375) ;  /* 0x00000000000c3947 */ /* 0x000fea0003800000 */
[----:B------:R-:W4:Y:S02]  /*c180*/  LDG.E.U8 R202, desc[UR54][R196.64+0xa8] ;  /* 0x0000a836c4ca7981 */ /* 0x000f24000c1e1100 */
[----:B----4-:R-:W-:-:S05]  /*c190*/  PRMT R5, R202, 0x8880, RZ ;  /* 0x00008880ca057816 */ /* 0x010fca00000000ff */
[----:B------:R-:W-:-:S07]  /*c1a0*/  IMAD R210, R5, R200, RZ ;  /* 0x000000c805d27224 */ /* 0x000fce00078e02ff */
.L_x_375:
[----:B------:R-:W-:Y:S05]  /*c1b0*/  BSYNC B1 ;  /* 0x0000000000017941 */ /* 0x000fea0003800000 */
.L_x_374:
[----:B----4-:R-:W-:Y:S01]  /*c1c0*/  @!P3 IMAD R5, R28, R201, R210 ;  /* 0x000000c91c05b224 */ /* 0x010fe200078e02d2 */
[----:B------:R-:W-:Y:S04]  /*c1d0*/  BSSY B1, `(.L_x_376) ;  /* 0x0000006000017945 */ /* 0x000fe80003800000 */
[----:B------:R4:W-:Y:S01]  /*c1e0*/  @!P3 STG.E.U8 desc[UR54][R10.64+0xa8], R5 ;  /* 0x0000a8050a00b986 */ /* 0x0009e2000c101136 */
[----:B------:R-:W-:Y:S05]  /*c1f0*/  @P1 BRA `(.L_x_377) ;  /* 0x00000000000c1947 */ /* 0x000fea0003800000 */
[----:B------:R-:W4:Y:S02]  /*c200*/  LDG.E.U8 R202, desc[UR54][R196.64+0xa9] ;  /* 0x0000a936c4ca7981 */ /* 0x000f24000c1e1100 */
[----:B----4-:R-:W-:-:S05]  /*c210*/  PRMT R5, R202, 0x8880, RZ ;  /* 0x00008880ca057816 */ /* 0x010fca00000000ff */
[----:B------:R-:W-:-:S07]  /*c220*/  IMAD R210, R5, R200, RZ ;  /* 0x000000c805d27224 */ /* 0x000fce00078e02ff */
.L_x_377:
[----:B------:R-:W-:Y:S05]  /*c230*/  BSYNC B1 ;  /* 0x0000000000017941 */ /* 0x000fea0003800000 */
.L_x_376:
[----:B------:R-:W-:Y:S01]  /*c240*/  @!P1 IMAD R29, R29, R201, R210 ;  /* 0x000000c91d1d9224 */ /* 0x000fe200078e02d2 */
[----:B------:R-:W-:Y:S04]  /*c250*/  BSSY B1, `(.L_x_378) ;  /* 0x0000006000017945 */ /* 0x000fe80003800000 */
[----:B------:R0:W-:Y:S01]  /*c260*/  @!P1 STG.E.U8 desc[UR54][R10.64+0xa9], R29 ;  /* 0x0000a91d0a009986 */ /* 0x0001e2000c101136 */
[----:B------:R-:W-:Y:S05]  /*c270*/  @P5 BRA `(.L_x_379) ;  /* 0x00000000000c5947 */ /* 0x000fea0003800000 */
[----:B------:R-:W4:Y:S02]  /*c280*/  LDG.E.U8 R202, desc[UR54][R6.64+0xa8] ;  /* 0x0000a83606ca7981 */ /* 0x000f24000c1e1100 */
[----:B----4-:R-:W-:-:S05]  /*c290*/  PRMT R5, R202, 0x8880, RZ ;  /* 0x00008880ca057816 */ /* 0x010fca00000000ff */
[----:B------:R-:W-:-:S07]  /*c2a0*/  IMAD R210, R5, R200, RZ ;  /* 0x000000c805d27224 */ /* 0x000fce00078e02ff */
.L_x_379:
[----:B------:R-:W-:Y:S05]  /*c2b0*/  BSYNC B1 ;  /* 0x0000000000017941 */ /* 0x000fea0003800000 */
.L_x_378:
[----:B----4-:R-:W-:Y:S01]  /*c2c0*/  @!P5 IMAD R5, R30, R201, R210 ;  /* 0x000000c91e05d224 */ /* 0x010fe200078e02d2 */
[----:B------:R-:W-:Y:S01]  /*c2d0*/  ISETP.LT.OR P2, PT, R22, 0xaa, !P2 ;  /* 0x000000aa1600780c */ /* 0x000fe20005741670 */
[----:B------:R-:W-:Y:S03]  /*c2e0*/  BSSY B1, `(.L_x_380) ;  /* 0x0000006000017945 */ /* 0x000fe60003800000 */
[----:B------:R4:W-:Y:S09]  /*c2f0*/  @!P5 STG.E.U8 desc[UR54][R8.64+0xa8], R5 ;  /* 0x0000a8050800d986 */ /* 0x0009f2000c101136 */
[----:B------:R-:W-:Y:S05]  /*c300*/  @P2 BRA `(.L_x_381) ;  /* 0x00000000000c2947 */ /* 0x000fea0003800000 */
[----:B------:R-:W4:Y:S02]  /*c310*/  LDG.E.U8 R202, desc[UR54][R6.64+0xa9] ;  /* 0x0000a93606ca7981 */ /* 0x000f24000c1e1100 */
[----:B----4-:R-:W-:-:S05]  /*c320*/  PRMT R5, R202, 0x8880, RZ ;  /* 0x00008880ca057816 */ /* 0x010fca00000000ff */
[----:B------:R-:W-:-:S07]  /*c330*/  IMAD R210, R5, R200, RZ ;  /* 0x000000c805d27224 */ /* 0x000fce00078e02ff */
.L_x_381:
[----:B------:R-:W-:Y:S05]  /*c340*/  BSYNC B1 ;  /* 0x0000000000017941 */ /* 0x000fea0003800000 */
.L_x_380:
[----:B------:R-:W-:Y:S01]  /*c350*/  IMAD R31, R31, R201, R210 ;  /* 0x000000c91f1f7224 */ /* 0x000fe200078e02d2 */
[----:B------:R-:W-:Y:S06]  /*c360*/  @P2 BRA `(.L_x_382) ;  /* 0x0000002000582947 */ /* 0x000fec0003800000 */
[----:B------:R0:W-:Y:S01]  /*c370*/  STG.E.U8 desc[UR54][R8.64+0xa9], R31 ;  /* 0x0000a91f08007986 */ /* 0x0001e2000c101136 */
[----:B------:R-:W-:Y:S05]  /*c380*/  BRA `(.L_x_382) ;  /* 0x0000002000507947 */ /* 0x000fea0003800000 */
.L_x_29:
[C---:B------:R-:W-:Y:S02]  /*c390*/  ISETP.GE.AND P2, PT, R0.reuse, 0x1, PT ;  /* 0x000000010000780c */ /* 0x040fe40003f46270 */
[----:B------:R-:W-:Y:S02]  /*c3a0*/  ISETP.GE.AND P3, PT, R0, 0x9, PT ;  /* 0x000000090000780c */ /* 0x000fe40003f66270 */
[C---:B------:R-:W-:Y:S02]  /*c3b0*/  ISETP.LT.OR P4, PT, R22.reuse, 0x1, !P2 ;  /* 0x000000011600780c */ /* 0x040fe40005781670 */
[C---:B------:R-:W-:Y:S02]  /*c3c0*/  ISETP.LT.OR P5, PT, R22.reuse, 0x2, !P2 ;  /* 0x000000021600780c */ /* 0x040fe400057a1670 */
[C---:B------:R-:W-:Y:S02]  /*c3d0*/  ISETP.LT.OR P0, PT, R22.reuse, 0x1, !P3 ;  /* 0x000000011600780c */ /* 0x040fe40005f01670 */
[----:B------:R-:W-:-:S07]  /*c3e0*/  ISETP.LT.OR P1, PT, R22, 0x2, !P3 ;  /* 0x000000021600780c */ /* 0x000fce0005f21670 */
[-C--:B------:R-:W-:Y:S02]  /*c3f0*/  @!P4 IMAD R5, R192, R201.reuse, RZ ;  /* 0x000000c9c005c224 */ /* 0x080fe400078e02ff */
[-C--:B------:R-:W-:Y:S02]  /*c400*/  @!P5 IMAD R193, R193, R201.reuse, RZ ;  /* 0x000000c9c1c1d224 */ /* 0x080fe400078e02ff */
[-C--:B------:R-:W-:Y:S01]  /*c410*/  @!P0 IMAD R7, R194, R201.reuse, RZ ;  /* 0x000000c9c2078224 */ /* 0x080fe200078e02ff */
[----:B------:R0:W-:Y:S01]  /*c420*/  @!P4 STG.E.U8 desc[UR54][R14.64], R5 ;  /* 0x000000050e00c986 */ /* 0x0001e2000c101136 */
[C---:B------:R-:W-:Y:S01]  /*c430*/  ISETP.LT.OR P4, PT, R22.reuse, 0x9, !P2 ;  /* 0x000000091600780c */ /* 0x040fe20005781670 */
[----:B------:R-:W-:Y:S02]  /*c440*/  @!P1 IMAD R195, R195, R201, RZ ;  /* 0x000000c9c3c39224 */ /* 0x000fe400078e02ff */
[----:B------:R-:W-:Y:S01]  /*c450*/  @!P5 STG.E.U8 desc[UR54][R14.64+0x1], R193 ;  /* 0x000001c10e00d986 */ /* 0x000fe2000c101136 */
[----:B------:R-:W-:-:S03]  /*c460*/  ISETP.LT.OR P5, PT, R22, 0xa, !P2 ;  /* 0x0000000a1600780c */ /* 0x000fc600057a1670 */
[----:B------:R1:W-:Y:S01]  /*c470*/  @!P0 STG.E.U8 desc[UR54][R12.64], R7 ;  /* 0x000000070c008986 */ /* 0x0003e2000c101136 */
[----:B------:R-:W-:-:S03]  /*c480*/  ISETP.LT.OR P0, PT, R22, 0x9, !P3 ;  /* 0x000000091600780c */ /* 0x000fc60005f01670 */
[----:B------:R-:W-:Y:S01]  /*c490*/  @!P1 STG.E.U8 desc[UR54][R12.64+0x1], R195 ;  /* 0x000001c30c009986 */ /* 0x000fe2000c101136 */
[----:B------:R-:W-:Y:S01]  /*c4a0*/  ISETP.GE.AND P1, PT, R0, 0x81, PT ;  /* 0x000000810000780c */ /* 0x000fe20003f26270 */
[----:B------:R-:W-:-:S04]  /*c4b0*/  @!P4 IMAD R19, R196, R201, RZ ;  /* 0x000000c9c413c224 */ /* 0x000fc800078e02ff */
[-C--:B------:R-:W-:Y:S01]  /*c4c0*/  @!P5 IMAD R197, R197, R201.reuse, RZ ;  /* 0x000000c9c5c5d224 */ /* 0x080fe200078e02ff */
[----:B------:R2:W-:Y:S01]  /*c4d0*/  @!P4 STG.E.U8 desc[UR54][R14.64+0x8], R19 ;  /* 0x000008130e00c986 */ /* 0x0005e2000c101136 */
[----:B------:R-:W-:Y:S02]  /*c4e0*/  ISETP.LT.OR P4, PT, R22, 0xa, !P3 ;  /* 0x0000000a1600780c */ /* 0x000fe40005f81670 */
[----:B0-----:R-:W-:Y:S01]  /*c4f0*/  @!P0 IMAD R5, R198, R201, RZ ;  /* 0x000000c9c6058224 */ /* 0x001fe200078e02ff */
[----:B------:R-:W-:Y:S01]  /*c500*/  @!P5 STG.E.U8 desc[UR54][R14.64+0x9], R197 ;  /* 0x000009c50e00d986 */ /* 0x000fe2000c101136 */
[----:B------:R-:W-:-:S03]  /*c510*/  ISETP.LT.OR P5, PT, R22, 0x1, !P1 ;  /* 0x000000011600780c */ /* 0x000fc60004fa1670 */
[----:B------:R0:W-:Y:S01]  /*c520*/  @!P0 STG.E.U8 desc[UR54][R12.64+0x8], R5 ;  /* 0x000008050c008986 */ /* 0x0001e2000c101136 */
[----:B------:R-:W-:-:S05]  /*c530*/  ISETP.GE.AND P0, PT, R0, 0x89, PT ;  /* 0x000000890000780c */ /* 0x000fca0003f06270 */
[----:B------:R-:W-:-:S04]  /*c540*/  @!P4 IMAD R199, R199, R201, RZ ;  /* 0x000000c9c7c7c224 */ /* 0x000fc800078e02ff */
[----:B-1----:R-:W-:Y:S01]  /*c550*/  @!P5 IMAD R7, R184, R201, RZ ;  /* 0x000000c9b807d224 */ /* 0x002fe200078e02ff */
[----:B------:R-:W-:Y:S01]  /*c560*/  @!P4 STG.E.U8 desc[UR54][R12.64+0x9], R199 ;  /* 0x000009c70c00c986 */ /* 0x000fe2000c101136 */
[----:B------:R-:W-:-:S03]  /*c570*/  ISETP.LT.OR P4, PT, R22, 0x2, !P1 ;  /* 0x000000021600780c */ /* 0x000fc60004f81670 */
[----:B------:R1:W-:Y:S01]  /*c580*/  @!P5 STG.E.U8 desc[UR54][R10.64], R7 ;  /* 0x000000070a00d986 */ /* 0x0003e2000c101136 */
[----:B------:R-:W-:-:S09]  /*c590*/  ISETP.LT.OR P5, PT, R22, 0x1, !P0 ;  /* 0x000000011600780c */ /* 0x000fd200047a1670 */
[----:B------:R-:W-:-:S04]  /*c5a0*/  @!P4 IMAD R185, R185, R201, RZ ;  /* 0x000000c9b9b9c224 */ /* 0x000fc800078e02ff */
[----:B--2---:R-:W-:Y:S01]  /*c5b0*/  @!P5 IMAD R19, R186, R201, RZ ;  /* 0x000000c9ba13d224 */ /* 0x004fe200078e02ff */
[----:B------:R-:W-:Y:S01]  /*c5c0*/  @!P4 STG.E.U8 desc[UR54][R10.64+0x1], R185 ;  /* 0x000001b90a00c986 */ /* 0x000fe2000c101136 */
[----:B------:R-:W-:-:S03]  /*c5d0*/  ISETP.LT.OR P4, PT, R22, 0x2, !P0 ;  /* 0x000000021600780c */ /* 0x000fc60004781670 */
[----:B------:R2:W-:Y:S01]  /*c5e0*/  @!P5 STG.E.U8 desc[UR54][R8.64], R19 ;  /* 0x000000130800d986 */ /* 0x0005e2000c101136 */
[----:B------:R-:W-:-:S09]  /*c5f0*/  ISETP.LT.OR P5, PT, R22, 0x9, !P1 ;  /* 0x000000091600780c */ /* 0x000fd20004fa1670 */
[----:B------:R-:W-:-:S04]  /*c600*/  @!P4 IMAD R187, R187, R201, RZ ;  /* 0x000000c9bbbbc224 */ /* 0x000fc800078e02ff */
[----:B0-----:R-:W-:Y:S01]  /*c610*/  @!P5 IMAD R5, R188, R201, RZ ;  /* 0x000000c9bc05d224 */ /* 0x001fe200078e02ff */
[----:B------:R-:W-:Y:S01]  /*c620*/  @!P4 STG.E.U8 desc[UR54][R8.64+0x1], R187 ;  /* 0x000001bb0800c986 */ /* 0x000fe2000c101136 */
[----:B------:R-:W-:-:S03]  /*c630*/  ISETP.LT.OR P4, PT, R22, 0xa, !P1 ;  /* 0x0000000a1600780c */ /* 0x000fc60004f81670 */
[----:B------:R0:W-:Y:S01]  /*c640*/  @!P5 STG.E.U8 desc[UR54][R10.64+0x8], R5 ;  /* 0x000008050a00d986 */ /* 0x0001e2000c101136 */
[----:B------:R-:W-:-:S09]  /*c650*/  ISETP.LT.OR P5, PT, R22, 0x9, !P0 ;  /* 0x000000091600780c */ /* 0x000fd200047a1670 */
        /* <DEDUP_REMOVED lines=442> */
[----:B------:R-:W-:Y:S01]  /*e200*/  @!P5 STG.E.U8 desc[UR54][R14.64+0xa0], R19 ;  /* 0x0000a0130e00d986 */ /* 0x000fe2000c101136 */
[----:B------:R-:W-:-:S09]  /*e210*/  ISETP.LT.OR P5, PT, R22, 0xa1, !P3 ;  /* 0x000000a11600780c */ /* 0x000fd20005fa1670 */
[----:B------:R-:W-:-:S04]  /*e220*/  @!P4 IMAD R33, R33, R201, RZ ;  /* 0x000000c92121c224 */ /* 0x000fc800078e02ff */
[----:B0-----:R-:W-:Y:S01]  /*e230*/  @!P5 IMAD R5, R34, R201, RZ ;  /* 0x000000c92205d224 */ /* 0x001fe200078e02ff */
[----:B------:R-:W-:Y:S01]  /*e240*/  @!P4 STG.E.U8 desc[UR54][R14.64+0xa1], R33 ;  /* 0x0000a1210e00c986 */ /* 0x000fe2000c101136 */
[----:B------:R-:W-:-:S03]  /*e250*/  ISETP.LT.OR P4, PT, R22, 0xa2, !P3 ;  /* 0x000000a21600780c */ /* 0x000fc60005f81670 */
[----:B------:R0:W-:Y:S01]  /*e260*/  @!P5 STG.E.U8 desc[UR54][R12.64+0xa0], R5 ;  /* 0x0000a0050c00d986 */ /* 0x0001e2000c101136 */
[C---:B------:R-:W-:Y:S02]  /*e270*/  ISETP.LT.OR P5, PT, R22.reuse, 0xa9, !P2 ;  /* 0x000000a91600780c */ /* 0x040fe400057a1670 */
[----:B------:R-:W-:-:S07]  /*e280*/  ISETP.LT.OR P2, PT, R22, 0xaa, !P2 ;  /* 0x000000aa1600780c */ /* 0x000fce0005741670 */
[----:B------:R-:W-:-:S04]  /*e290*/  @!P4 IMAD R35, R35, R201, RZ ;  /* 0x000000c92323c224 */ /* 0x000fc800078e02ff */
[-C--:B-1----:R-:W-:Y:S01]  /*e2a0*/  @!P5 IMAD R7, R36, R201.reuse, RZ ;  /* 0x000000c92407d224 */ /* 0x082fe200078e02ff */
[----:B------:R-:W-:Y:S01]  /*e2b0*/  @!P4 STG.E.U8 desc[UR54][R12.64+0xa1], R35 ;  /* 0x0000a1230c00c986 */ /* 0x000fe2000c101136 */
[----:B------:R-:W-:Y:S01]  /*e2c0*/  @!P2 IMAD R37, R37, R201, RZ ;  /* 0x000000c92525a224 */ /* 0x000fe200078e02ff */
[C---:B------:R-:W-:Y:S02]  /*e2d0*/  ISETP.LT.OR P4, PT, R22.reuse, 0xa9, !P3 ;  /* 0x000000a91600780c */ /* 0x040fe40005f81670 */
[C---:B------:R-:W-:Y:S01]  /*e2e0*/  ISETP.LT.OR P3, PT, R22.reuse, 0xaa, !P3 ;  /* 0x000000aa1600780c */ /* 0x040fe20005f61670 */
[----:B------:R1:W-:Y:S01]  /*e2f0*/  @!P5 STG.E.U8 desc[UR54][R14.64+0xa8], R7 ;  /* 0x0000a8070e00d986 */ /* 0x0003e2000c101136 */
[----:B------:R-:W-:-:S03]  /*e300*/  ISETP.LT.OR P5, PT, R22, 0xa1, !P1 ;  /* 0x000000a11600780c */ /* 0x000fc60004fa1670 */
[----:B------:R-:W-:Y:S01]  /*e310*/  @!P2 STG.E.U8 desc[UR54][R14.64+0xa9], R37 ;  /* 0x0000a9250e00a986 */ /* 0x000fe2000c101136 */
[----:B------:R-:W-:-:S05]  /*e320*/  ISETP.LT.OR P2, PT, R22, 0xa2, !P1 ;  /* 0x000000a21600780c */ /* 0x000fca0004f41670 */
[-C--:B0-----:R-:W-:Y:S02]  /*e330*/  @!P4 IMAD R5, R38, R201.reuse, RZ ;  /* 0x000000c92605c224 */ /* 0x081fe400078e02ff */
[-C--:B------:R-:W-:Y:S02]  /*e340*/  @!P3 IMAD R39, R39, R201.reuse, RZ ;  /* 0x000000c92727b224 */ /* 0x080fe400078e02ff */
[-C--:B------:R-:W-:Y:S01]  /*e350*/  @!P5 IMAD R19, R24, R201.reuse, RZ ;  /* 0x000000c91813d224 */ /* 0x080fe200078e02ff */
[----:B------:R0:W-:Y:S01]  /*e360*/  @!P4 STG.E.U8 desc[UR54][R12.64+0xa8], R5 ;  /* 0x0000a8050c00c986 */ /* 0x0001e2000c101136 */
[C---:B------:R-:W-:Y:S02]  /*e370*/  ISETP.LT.OR P4, PT, R22.reuse, 0xa2, !P0 ;  /* 0x000000a21600780c */ /* 0x040fe40004781670 */
[----:B------:R-:W-:Y:S01]  /*e380*/  @!P2 IMAD R25, R25, R201, RZ ;  /* 0x000000c91919a224 */ /* 0x000fe200078e02ff */
[----:B------:R2:W-:Y:S01]  /*e390*/  @!P3 STG.E.U8 desc[UR54][R12.64+0xa9], R39 ;  /* 0x0000a9270c00b986 */ /* 0x0005e2000c101136 */
[----:B------:R-:W-:-:S03]  /*e3a0*/  ISETP.LT.OR P3, PT, R22, 0xa1, !P0 ;  /* 0x000000a11600780c */ /* 0x000fc60004761670 */
[----:B------:R3:W-:Y:S01]  /*e3b0*/  @!P2 STG.E.U8 desc[UR54][R10.64+0xa1], R25 ;  /* 0x0000a1190a00a986 */ /* 0x0007e2000c101136 */
[C---:B------:R-:W-:Y:S02]  /*e3c0*/  ISETP.LT.OR P2, PT, R22.reuse, 0xa9, !P1 ;  /* 0x000000a91600780c */ /* 0x040fe40004f41670 */
[C---:B------:R-:W-:Y:S01]  /*e3d0*/  ISETP.LT.OR P1, PT, R22.reuse, 0xaa, !P1 ;  /* 0x000000aa1600780c */ /* 0x040fe20004f21670 */
[----:B------:R3:W-:Y:S01]  /*e3e0*/  @!P5 STG.E.U8 desc[UR54][R10.64+0xa0], R19 ;  /* 0x0000a0130a00d986 */ /* 0x0007e2000c101136 */
[C---:B------:R-:W-:Y:S01]  /*e3f0*/  ISETP.LT.OR P5, PT, R22.reuse, 0xa9, !P0 ;  /* 0x000000a91600780c */ /* 0x040fe200047a1670 */
[----:B------:R-:W-:Y:S01]  /*e400*/  @!P4 IMAD R27, R27, R201, RZ ;  /* 0x000000c91b1bc224 */ /* 0x000fe200078e02ff */
[----:B------:R-:W-:-:S03]  /*e410*/  ISETP.LT.OR P0, PT, R22, 0xaa, !P0 ;  /* 0x000000aa1600780c */ /* 0x000fc60004701670 */
[-C--:B-1----:R-:W-:Y:S01]  /*e420*/  @!P3 IMAD R7, R26, R201.reuse, RZ ;  /* 0x000000c91a07b224 */ /* 0x082fe200078e02ff */
[----:B------:R3:W-:Y:S03]  /*e430*/  @!P4 STG.E.U8 desc[UR54][R8.64+0xa1], R27 ;  /* 0x0000a11b0800c986 */ /* 0x0007e6000c101136 */
[-C--:B0-----:R-:W-:Y:S01]  /*e440*/  @!P2 IMAD R5, R28, R201.reuse, RZ ;  /* 0x000000c91c05a224 */ /* 0x081fe200078e02ff */
[----:B------:R3:W-:Y:S01]  /*e450*/  @!P3 STG.E.U8 desc[UR54][R8.64+0xa0], R7 ;  /* 0x0000a0070800b986 */ /* 0x0007e2000c101136 */
[-C--:B------:R-:W-:Y:S02]  /*e460*/  @!P1 IMAD R29, R29, R201.reuse, RZ ;  /* 0x000000c91d1d9224 */ /* 0x080fe400078e02ff */
[-C--:B--2---:R-:W-:Y:S01]  /*e470*/  @!P5 IMAD R13, R30, R201.reuse, RZ ;  /* 0x000000c91e0dd224 */ /* 0x084fe200078e02ff */
[----:B------:R3:W-:Y:S01]  /*e480*/  @!P2 STG.E.U8 desc[UR54][R10.64+0xa8], R5 ;  /* 0x0000a8050a00a986 */ /* 0x0007e2000c101136 */
[----:B------:R-:W-:-:S03]  /*e490*/  @!P0 IMAD R31, R31, R201, RZ ;  /* 0x000000c91f1f8224 */ /* 0x000fc600078e02ff */
[----:B------:R3:W-:Y:S04]  /*e4a0*/  @!P1 STG.E.U8 desc[UR54][R10.64+0xa9], R29 ;  /* 0x0000a91d0a009986 */ /* 0x0007e8000c101136 */
[----:B------:R3:W-:Y:S04]  /*e4b0*/  @!P5 STG.E.U8 desc[UR54][R8.64+0xa8], R13 ;  /* 0x0000a80d0800d986 */ /* 0x0007e8000c101136 */
[----:B------:R3:W-:Y:S02]  /*e4c0*/  @!P0 STG.E.U8 desc[UR54][R8.64+0xa9], R31 ;  /* 0x0000a91f08008986 */ /* 0x0007e4000c101136 */
.L_x_382:
[----:B------:R-:W-:Y:S05]  /*e4d0*/  BSYNC B0 ;  /* 0x0000000000007941 */ /* 0x000fea0003800000 */
.L_x_28:
[----:B------:R-:W-:Y:S01]  /*e4e0*/  ULDC UR4, c[0x0][0xc] ;  /* 0x0000030000047ab9 */ /* 0x000fe20000000800 */
[----:B------:R-:W-:Y:S01]  /*e4f0*/  ULDC UR5, c[0x0][0x10] ;  /* 0x0000040000057ab9 */ /* 0x000fe20000000800 */
[----:B---3--:R-:W3:Y:S01]  /*e500*/  LDC R7, c[0x0][0x14] ;  /* 0x00000500ff077b82 */ /* 0x008ee20000000800 */
[----:B------:R-:W-:Y:S01]  /*e510*/  UIMAD.WIDE.U32 UR4, UR4, UR5, URZ ;  /* 0x00000005040472a5 */ /* 0x000fe2000f8e003f */
[----:B------:R-:W-:Y:S01]  /*e520*/  IMAD.MOV.U32 R4, RZ, RZ, R17 ;  /* 0x000000ffff047224 */ /* 0x000fe200078e0011 */
[----:B------:R-:W-:Y:S01]  /*e530*/  PRMT R0, RZ, 0x7610, R0 ;  /* 0x00007610ff007816 */ /* 0x000fe20000000000 */
[----:B----4-:R-:W-:Y:S02]  /*e540*/  IMAD.MOV.U32 R5, RZ, RZ, R16 ;  /* 0x000000ffff057224 */ /* 0x010fe400078e0010 */
[----:B------:R-:W-:Y:S02]  /*e550*/  IMAD.MOV.U32 R22, RZ, RZ, -0x1 ;  /* 0xffffffffff167424 */ /* 0x000fe400078e00ff */
[----:B------:R-:W-:-:S02]  /*e560*/  IMAD.MOV.U32 R18, RZ, RZ, -0x1 ;  /* 0xffffffffff127424 */ /* 0x000fc400078e00ff */
[----:B---3--:R-:W-:-:S04]  /*e570*/  IMAD.WIDE.U32 R4, R7, UR4, R4 ;  /* 0x0000000407047c25 */ /* 0x008fc8000f8e0004 */
[----:B------:R-:W-:Y:S01]  /*e580*/  IMAD R7, R7, UR5, RZ ;  /* 0x0000000507077c24 */ /* 0x000fe2000f8e02ff */
[----:B------:R-:W-:Y:S01]  /*e590*/  ULDC.64 UR4, c[0x0][0x650] ;  /* 0x0001940000047ab9 */ /* 0x000fe20000000a00 */
[----:B------:R-:W-:Y:S01]  /*e5a0*/  IMAD.MOV.U32 R17, RZ, RZ, R4 ;  /* 0x000000ffff117224 */ /* 0x000fe200078e0004 */
[----:B------:R-:W-:Y:S01]  /*e5b0*/  ISETP.GE.U32.AND P0, PT, R4, UR4, PT ;  /* 0x0000000404007c0c */ /* 0x000fe2000bf06070 */
[----:B------:R-:W-:-:S05]  /*e5c0*/  IMAD.IADD R16, R5, 0x1, R7 ;  /* 0x0000000105107824 */ /* 0x000fca00078e0207 */
[----:B------:R-:W-:-:S13]  /*e5d0*/  ISETP.GE.U32.AND.EX P0, PT, R16, UR5, PT, P0 ;  /* 0x0000000510007c0c */ /* 0x000fda000bf06100 */
[----:B------:R-:W-:Y:S05]  /*e5e0*/  @P0 BRA `(.L_x_383) ;  /* 0x0000000400700947 */ /* 0x000fea0003800000 */
[----:B------:R-:W3:Y:S01]  /*e5f0*/  S2R R19, SR_CTAID.X ;  /* 0x0000000000137919 */ /* 0x000ee20000002500 */
[----:B0-----:R-:W0:Y:S01]  /*e600*/  LDC.64 R10, c[0x0][0x628] ;  /* 0x00018a00ff0a7b82 */ /* 0x001e220000000a00 */
[----:B------:R-:W-:Y:S01]  /*e610*/  ULDC UR4, c[0x0][0x150] ;  /* 0x0000540000047ab9 */ /* 0x000fe20000000800 */
[----:B------:R-:W-:Y:S01]  /*e620*/  IMAD.MOV.U32 R8, RZ, RZ, R17 ;  /* 0x000000ffff087224 */ /* 0x000fe200078e0011 */
[----:B------:R-:W4:Y:S01]  /*e630*/  S2R R21, SR_CTAID.Y ;  /* 0x0000000000157919 */ /* 0x000f220000002600 */
[----:B------:R-:W-:-:S04]  /*e640*/  IMAD.MOV.U32 R9, RZ, RZ, R16 ;  /* 0x000000ffff097224 */ /* 0x000fc800078e0010 */
[----:B------:R-:W4:Y:S08]  /*e650*/  LDC R22, c[0x0][0x144] ;  /* 0x00005100ff167b82 */ /* 0x000f300000000800 */
[----:B-12---:R-:W1:Y:S08]  /*e660*/  LDC R12, c[0x0][0x630] ;  /* 0x00018c00ff0c7b82 */ /* 0x006e700000000800 */
[----:B------:R-:W2:Y:S01]  /*e670*/  LDC.64 R14, c[0x0][0x620] ;  /* 0x00018800ff0e7b82 */ /* 0x000ea20000000a00 */
[----:B0-----:R-:W-:-:S04]  /*e680*/  ISETP.NE.U32.AND P0, PT, R10, RZ, PT ;  /* 0x000000ff0a00720c */ /* 0x001fc80003f05070 */
[----:B------:R-:W-:Y:S02]  /*e690*/  ISETP.NE.AND.EX P0, PT, R11, RZ, PT, P0 ;  /* 0x000000ff0b00720c */ /* 0x000fe40003f05300 */
[----:B---3--:R-:W-:-:S05]  /*e6a0*/  I2FP.F32.U32 R0, R19 ;  /* 0x0000001300007245 */ /* 0x008fca0000201000 */
[----:B------:R-:W-:-:S04]  /*e6b0*/  FMUL R0, R0, UR4 ;  /* 0x0000000400007c20 */ /* 0x000fc80008400000 */
[----:B------:R0:W3:Y:S02]  /*e6c0*/  F2I.U32.TRUNC.NTZ R20, R0 ;  /* 0x0000000000147305 */ /* 0x0000e4000020f000 */
[----:B-1--4-:R-:W-:Y:S05]  /*e6d0*/  @!P0 BRA `(.L_x_384) ;  /* 0x0000000000288947 */ /* 0x012fea0003800000 */
[----:B0-----:R-:W0:Y:S02]  /*e6e0*/  LDC R0, c[0x0][0x634] ;  /* 0x00018d00ff007b82 */ /* 0x001e240000000800 */
        /* <DEDUP_REMOVED lines=9> */
.L_x_384:
[-CC-:B------:R-:W-:Y:S01]  /*e780*/  SHF.R.U64 R18, R8, R12.reuse, R9.reuse ;  /* 0x0000000c08127219 */ /* 0x180fe20000001209 */
[----:B------:R-:W1:Y:S01]  /*e790*/  LDC.64 R26, c[0x0][0x640] ;  /* 0x00019000ff1a7b82 */ /* 0x000e620000000a00 */
[----:B0-----:R-:W-:Y:S01]  /*e7a0*/  SHF.R.U32.HI R0, RZ, R12, R9 ;  /* 0x0000000cff007219 */ /* 0x001fe20000011609 */
[----:B------:R-:W-:Y:S01]  /*e7b0*/  IMAD.MOV.U32 R4, RZ, RZ, R17 ;  /* 0x000000ffff047224 */ /* 0x000fe200078e0011 */
[----:B------:R-:W-:Y:S01]  /*e7c0*/  IADD3 R3, P0, RZ, -R18, RZ ;  /* 0x80000012ff037210 */ /* 0x000fe20007f1e0ff */
[----:B---3--:R-:W-:Y:S01]  /*e7d0*/  IMAD.MOV R20, RZ, RZ, -R20 ;  /* 0x000000ffff147224 */ /* 0x008fe200078e0a14 */
[----:B------:R-:W-:Y:S01]  /*e7e0*/  ULDC UR4, c[0x0][0x154] ;  /* 0x0000550000047ab9 */ /* 0x000fe20000000800 */
[----:B------:R-:W-:Y:S02]  /*e7f0*/  IMAD.MOV.U32 R7, RZ, RZ, 0x1 ;  /* 0x00000001ff077424 */ /* 0x000fe400078e00ff */
[----:B------:R-:W0:Y:S01]  /*e800*/  LDC R6, c[0x0][0x618] ;  /* 0x00018600ff067b82 */ /* 0x000e220000000800 */
[----:B------:R-:W-:-:S02]  /*e810*/  IMAD.X R5, RZ, RZ, ~R0, P0 ;  /* 0x000000ffff057224 */ /* 0x000fc400000e0e00 */
[----:B------:R-:W-:Y:S02]  /*e820*/  IMAD R22, R22, R20, R19 ;  /* 0x0000001416167224 */ /* 0x000fe400078e0213 */
[-C--:B--2---:R-:W-:Y:S02]  /*e830*/  IMAD R0, R5, R14.reuse, RZ ;  /* 0x0000000e05007224 */ /* 0x084fe400078e02ff */
[----:B------:R-:W-:Y:S01]  /*e840*/  IMAD.MOV.U32 R5, RZ, RZ, R16 ;  /* 0x000000ffff057224 */ /* 0x000fe200078e0010 */
[----:B------:R-:W2:Y:S01]  /*e850*/  LDC R8, c[0x0][0x608] ;  /* 0x00018200ff087b82 */ /* 0x000ea20000000800 */
[----:B------:R-:W-:-:S04]  /*e860*/  IMAD.WIDE.U32 R4, R3, R14, R4 ;  /* 0x0000000e03047225 */ /* 0x000fc800078e0004 */
[----:B------:R-:W-:-:S03]  /*e870*/  IMAD R3, R3, R15, R0 ;  /* 0x0000000f03037224 */ /* 0x000fc600078e0200 */
[----:B------:R-:W3:Y:S01]  /*e880*/  LDC R24, c[0x0][0x658] ;  /* 0x00019600ff187b82 */ /* 0x000ee20000000800 */
[----:B------:R-:W-:Y:S01]  /*e890*/  I2FP.F32.U32 R0, R21 ;  /* 0x0000001500007245 */ /* 0x000fe20000201000 */
[----:B------:R-:W-:Y:S01]  /*e8a0*/  IMAD.IADD R3, R5, 0x1, R3 ;  /* 0x0000000105037824 */ /* 0x000fe200078e0203 */
[----:B-1----:R-:W-:Y:S01]  /*e8b0*/  ISETP.NE.U32.AND P0, PT, R26, RZ, PT ;  /* 0x000000ff1a00720c */ /* 0x002fe20003f05070 */
[----:B------:R-:W-:Y:S02]  /*e8c0*/  IMAD.MOV.U32 R5, RZ, RZ, -0x1 ;  /* 0xffffffffff057424 */ /* 0x000fe400078e00ff */
[----:B------:R-:W-:Y:S02]  /*e8d0*/  FMUL R0, R0, UR4 ;  /* 0x0000000400007c20 */ /* 0x000fe40008400000 */
[----:B------:R-:W1:Y:S01]  /*e8e0*/  LDC R20, c[0x0][0x148] ;  /* 0x00005200ff147b82 */ /* 0x000e620000000800 */
[----:B0-----:R-:W-:Y:S01]  /*e8f0*/  SHF.R.U64 R12, R4, R6, R3 ;  /* 0x00000006040c7219 */ /* 0x001fe20000001203 */
[----:B------:R0:W4:Y:S01]  /*e900*/  F2I.U32.TRUNC.NTZ R14, R0 ;  /* 0x00000000000e7305 */ /* 0x000122000020f000 */
[----:B------:R-:W-:-:S02]  /*e910*/  ISETP.NE.AND.EX P0, PT, R27, RZ, PT, P0 ;  /* 0x000000ff1b00720c */ /* 0x000fc40003f05300 */
[----:B------:R-:W-:-:S03]  /*e920*/  SHF.R.U32.HI R3, RZ, R6, R3 ;  /* 0x00000006ff037219 */ /* 0x000fc60000011603 */
[----:B------:R-:W0:Y:S01]  /*e930*/  LDC R15, c[0x0][0x600] ;  /* 0x00018000ff0f7b82 */ /* 0x000e220000000800 */
[-CC-:B--2---:R-:W-:Y:S02]  /*e940*/  SHF.R.U64 R10, R12, R8.reuse, R3.reuse ;  /* 0x000000080c0a7219 */ /* 0x184fe40000001203 */
[----:B------:R-:W-:-:S05]  /*e950*/  SHF.R.U32.HI R3, RZ, R8, R3 ;  /* 0x00000008ff037219 */ /* 0x000fca0000011603 */
[----:B------:R-:W2:Y:S01]  /*e960*/  LDC R25, c[0x0][0x648] ;  /* 0x00019200ff197b82 */ /* 0x000ea20000000800 */
[-C--:B---3--:R-:W-:Y:S02]  /*e970*/  SHF.L.U32 R4, R5, R24.reuse, RZ ;  /* 0x0000001805047219 */ /* 0x088fe400000006ff */
[-CC-:B------:R-:W-:Y:S02]  /*e980*/  SHF.R.U64 R13, R10, R24.reuse, R3.reuse ;  /* 0x000000180a0d7219 */ /* 0x180fe40000001203 */
[----:B------:R-:W-:Y:S02]  /*e990*/  SHF.R.U32.HI R5, RZ, R24, R3 ;  /* 0x00000018ff057219 */ /* 0x000fe40000011603 */
[----:B------:R-:W-:Y:S01]  /*e9a0*/  LOP3.LUT R19, RZ, R4, RZ, 0x33, !PT ;  /* 0x00000004ff137212 */ /* 0x000fe200078e33ff */
[----:B------:R-:W3:Y:S01]  /*e9b0*/  LDC R28, c[0x0][0x638] ;  /* 0x00018e00ff1c7b82 */ /* 0x000ee20000000800 */
[----:B------:R-:W-:Y:S01]  /*e9c0*/  SHF.L.U32 R24, R7, R24, RZ ;  /* 0x0000001807187219 */ /* 0x000fe200000006ff */
[----:B------:R-:W-:-:S06]  /*e9d0*/  IMAD.MOV.U32 R4, RZ, RZ, R13 ;  /* 0x000000ffff047224 */ /* 0x000fcc00078e000d */
[----:B------:R-:W0:Y:S01]  /*e9e0*/  LDC R29, c[0x0][0x610] ;  /* 0x00018400ff1d7b82 */ /* 0x000e220000000800 */
[----:B----4-:R-:W-:Y:S05]  /*e9f0*/  @!P0 BRA `(.L_x_385) ;  /* 0x0000000000288947 */ /* 0x010fea0003800000 */
        /* <DEDUP_REMOVED lines=10> */
.L_x_385:
[----:B------:R-:W4:Y:S01]  /*eaa0*/  LDC R3, c[0x0][0x65c] ;  /* 0x00019700ff037b82 */ /* 0x000f220000000800 */
[----:B0-2---:R-:W-:Y:S01]  /*eab0*/  SHF.R.U64 R0, R4, R25, R5 ;  /* 0x0000001904007219 */ /* 0x005fe20000001205 */
[----:B------:R-:W-:Y:S02]  /*eac0*/  VIADD R5, R15, 0xffffffff ;  /* 0xffffffff0f057836 */ /* 0x000fe40000000000 */
[----:B------:R-:W-:Y:S02]  /*ead0*/  IMAD.MOV R14, RZ, RZ, -R14 ;  /* 0x000000ffff0e7224 */ /* 0x000fe400078e0a0e */
[----:B------:R-:W-:Y:S01]  /*eae0*/  IMAD.MOV R4, RZ, RZ, -R0 ;  /* 0x000000ffff047224 */ /* 0x000fe200078e0a00 */
[----:B------:R-:W-:Y:S01]  /*eaf0*/  LOP3.LUT R5, R12, R5, RZ, 0xc0, !PT ;  /* 0x000000050c057212 */ /* 0x000fe200078ec0ff */
[----:B------:R-:W-:Y:S01]  /*eb00*/  IMAD.MOV.U32 R6, RZ, RZ, 0x1 ;  /* 0x00000001ff067424 */ /* 0x000fe200078e00ff */
[----:B----4-:R-:W-:Y:S02]  /*eb10*/  ISETP.NE.AND P0, PT, R3, 0x1, PT ;  /* 0x000000010300780c */ /* 0x010fe40003f05270 */
[----:B------:R-:W-:-:S05]  /*eb20*/  LOP3.LUT R3, R10, R19, RZ, 0xc0, !PT ;  /* 0x000000130a037212 */ /* 0x000fca00078ec0ff */
[----:B------:R-:W-:Y:S02]  /*eb30*/  IMAD R3, R24, R0, R3 ;  /* 0x0000000018037224 */ /* 0x000fe400078e0203 */
[----:B---3--:R-:W-:-:S04]  /*eb40*/  IMAD R0, R4, R28, R13 ;  /* 0x0000001c04007224 */ /* 0x008fc800078e020d */
[----:B-1----:R-:W-:Y:S02]  /*eb50*/  @P0 IMAD R22, R20, R14, R21 ;  /* 0x0000000e14160224 */ /* 0x002fe400078e0215 */
[----:B------:R-:W-:Y:S01]  /*eb60*/  IMAD R4, R0, R15, R5 ;  /* 0x0000000f00047224 */ /* 0x000fe200078e0205 */
[----:B------:R-:W-:Y:S01]  /*eb70*/  PRMT R0, R6, 0x7610, R0 ;  /* 0x0000761006007816 */ /* 0x000fe20000000000 */
[----:B------:R-:W-:-:S05]  /*eb80*/  IMAD R3, R3, R29, R22 ;  /* 0x0000001d03037224 */ /* 0x000fca00078e0216 */
[----:B------:R-:W-:Y:S02]  /*eb90*/  SEL R22, R4, R3, !P0 ;  /* 0x0000000304167207 */ /* 0x000fe40004000000 */
[----:B------:R-:W-:-:S07]  /*eba0*/  SEL R3, R3, R4, !P0 ;  /* 0x0000000403037207 */ /* 0x000fce0004000000 */
.L_x_383:
[----:B------:R-:W-:Y:S01]  /*ebb0*/  LOP3.LUT P0, RZ, R0, 0xff, RZ, 0xc0, !PT ;  /* 0x000000ff00ff7812 */ /* 0x000fe2000780c0ff */
[----:B------:R-:W-:-:S12]  /*ebc0*/  IMAD.MOV.U32 R19, RZ, RZ, R3 ;  /* 0x000000ffff137224 */ /* 0x000fd800078e0003 */
[----:B------:R-:W-:Y:S05]  /*ebd0*/  @P0 BRA `(.L_x_386) ;  /* 0xffffff2000dc0947 */ /* 0x000fea000383ffff */
[----:B------:R-:W-:Y:S05]  /*ebe0*/  EXIT ;  /* 0x000000000000794d */ /* 0x000fea0003800000 */
.L_x_3:
[----:B0-----:R-:W-:Y:S01]  /*ebf0*/  ULDC.64 UR4, c[0x0][0x650] ;  /* 0x0001940000047ab9 */ /* 0x001fe20000000a00 */
        /* <DEDUP_REMOVED lines=25> */
.L_x_388:
[--C-:B------:R-:W-:Y:S01]  /*ed90*/  SHF.R.U64 R12, R10, R14, R11.reuse ;  /* 0x0000000e0a0c7219 */ /* 0x100fe2000000120b */
[----:B------:R-:W0:Y:S01]  /*eda0*/  LDC R20, c[0x0][0x618] ;  /* 0x00018600ff147b82 */ /* 0x000e220000000800 */
[----:B------:R-:W-:Y:S01]  /*edb0*/  I2FP.F32.U32 R8, R4 ;  /* 0x0000000400087245 */ /* 0x000fe20000201000 */
[----:B------:R-:W-:Y:S01]  /*edc0*/  ULDC UR4, c[0x0][0x150] ;  /* 0x0000540000047ab9 */ /* 0x000fe20000000800 */
[----:B------:R-:W-:Y:S01]  /*edd0*/  SHF.R.U32.HI R5, RZ, R14, R11 ;  /* 0x0000000eff057219 */ /* 0x000fe2000001160b */
[----:B------:R-:W-:Y:S01]  /*ede0*/  IMAD.MOV.U32 R6, RZ, RZ, R17 ;  /* 0x000000ffff067224 */ /* 0x000fe200078e0011 */
[----:B------:R-:W-:Y:S01]  /*edf0*/  IADD3 R9, P0, RZ, -R12, RZ ;  /* 0x8000000cff097210 */ /* 0x000fe20007f1e0ff */
[----:B------:R-:W-:Y:S01]  /*ee00*/  FMUL R11, R8, UR4 ;  /* 0x00000004080b7c20 */ /* 0x000fe20008400000 */
[----:B------:R-:W-:Y:S01]  /*ee10*/  IMAD.MOV.U32 R7, RZ, RZ, R16 ;  /* 0x000000ffff077224 */ /* 0x000fe200078e0010 */
[----:B------:R-:W1:Y:S01]  /*ee20*/  LDC.64 R24, c[0x0][0x640] ;  /* 0x00019000ff187b82 */ /* 0x000e620000000a00 */
[----:B------:R-:W-:Y:S01]  /*ee30*/  ULDC UR4, c[0x0][0x154] ;  /* 0x0000550000047ab9 */ /* 0x000fe20000000800 */
[----:B------:R-:W-:-:S02]  /*ee40*/  IMAD.X R5, RZ, RZ, ~R5, P0 ;  /* 0x000000ffff057224 */ /* 0x000fc400000e0e05 */
[----:B------:R-:W2:Y:S01]  /*ee50*/  F2I.U32.TRUNC.NTZ R11, R11 ;  /* 0x0000000b000b7305 */ /* 0x000ea2000020f000 */
[----:B------:R-:W-:-:S03]  /*ee60*/  IMAD.WIDE.U32 R6, R9, R18, R6 ;  /* 0x0000001209067225 */ /* 0x000fc600078e0006 */
[----:B------:R-:W3:Y:S01]  /*ee70*/  LDC R13, c[0x0][0x144] ;  /* 0x00005100ff0d7b82 */ /* 0x000ee20000000800 */
[----:B------:R-:W-:-:S04]  /*ee80*/  IMAD R8, R5, R18, RZ ;  /* 0x0000001205087224 */ /* 0x000fc800078e02ff */
[----:B------:R-:W-:Y:S02]  /*ee90*/  IMAD R5, R9, R19, R8 ;  /* 0x0000001309057224 */ /* 0x000fe400078e0208 */
[----:B------:R-:W-:Y:S01]  /*eea0*/  IMAD.MOV.U32 R8, RZ, RZ, -0x1 ;  /* 0xffffffffff087424 */ /* 0x000fe200078e00ff */
[----:B------:R-:W4:Y:S01]  /*eeb0*/  LDC R14, c[0x0][0x608] ;  /* 0x00018200ff0e7b82 */ /* 0x000f220000000800 */
[----:B------:R-:W-:Y:S01]  /*eec0*/  IMAD.IADD R5, R7, 0x1, R5 ;  /* 0x0000000107057824 */ /* 0x000fe200078e0205 */
[----:B------:R-:W-:-:S04]  /*eed0*/  I2FP.F32.U32 R7, R3 ;  /* 0x0000000300077245 */ /* 0x000fc80000201000 */
[-C--:B0-----:R-:W-:Y:S01]  /*eee0*/  SHF.R.U64 R10, R6, R20.reuse, R5 ;  /* 0x00000014060a7219 */ /* 0x081fe20000001205 */
[----:B--2---:R-:W-:Y:S01]  /*eef0*/  IMAD.MOV R6, RZ, RZ, -R11 ;  /* 0x000000ffff067224 */ /* 0x004fe200078e0a0b */
[----:B------:R-:W0:Y:S01]  /*ef00*/  LDC R9, c[0x0][0x658] ;  /* 0x00019600ff097b82 */ /* 0x000e220000000800 */
[----:B-1----:R-:W-:Y:S01]  /*ef10*/  ISETP.NE.U32.AND P0, PT, R24, RZ, PT ;  /* 0x000000ff1800720c */ /* 0x002fe20003f05070 */
[----:B------:R-:W-:Y:S01]  /*ef20*/  FMUL R7, R7, UR4 ;  /* 0x0000000407077c20 */ /* 0x000fe20008400000 */
[----:B------:R-:W-:Y:S02]  /*ef30*/  SHF.R.U32.HI R5, RZ, R20, R5 ;  /* 0x00000014ff057219 */ /* 0x000fe40000011605 */
[----:B------:R-:W-:-:S03]  /*ef40*/  ISETP.NE.AND.EX P0, PT, R25, RZ, PT, P0 ;  /* 0x000000ff1900720c */ /* 0x000fc60003f05300 */
[----:B------:R-:W1:Y:S01]  /*ef50*/  LDC R18, c[0x0][0x148] ;  /* 0x00005200ff127b82 */ /* 0x000e620000000800 */
[----:B---3--:R-:W-:Y:S02]  /*ef60*/  IMAD R21, R13, R6, R4 ;  /* 0x000000060d157224 */ /* 0x008fe400078e0204 */
[----:B------:R-:W-:-:S05]  /*ef70*/  IMAD.MOV.U32 R6, RZ, RZ, 0x1 ;  /* 0x00000001ff067424 */ /* 0x000fca00078e00ff */
[----:B------:R-:W2:Y:S01]  /*ef80*/  LDC R19, c[0x0][0x600] ;  /* 0x00018000ff137b82 */ /* 0x000ea20000000800 */
[-CC-:B----4-:R-:W-:Y:S02]  /*ef90*/  SHF.R.U64 R13, R10, R14.reuse, R5.reuse ;  /* 0x0000000e0a0d7219 */ /* 0x190fe40000001205 */
[----:B------:R-:W-:Y:S02]  /*efa0*/  SHF.R.U32.HI R4, RZ, R14, R5 ;  /* 0x0000000eff047219 */ /* 0x000fe40000011605 */
[----:B------:R3:W4:Y:S03]  /*efb0*/  F2I.U32.TRUNC.NTZ R14, R7 ;  /* 0x00000007000e7305 */ /* 0x000726000020f000 */
[----:B------:R-:W1:Y:S01]  /*efc0*/  LDC R22, c[0x0][0x648] ;  /* 0x00019200ff167b82 */ /* 0x000e620000000800 */
[-C--:B0-----:R-:W-:Y:S02]  /*efd0*/  SHF.R.U64 R15, R13, R9.reuse, R4 ;  /* 0x000000090d0f7219 */ /* 0x081fe40000001204 */
[----:B------:R-:W-:-:S02]  /*efe0*/  SHF.L.U32 R8, R8, R9, RZ ;  /* 0x0000000908087219 */ /* 0x000fc400000006ff */
[-C--:B------:R-:W-:Y:S01]  /*eff0*/  SHF.R.U32.HI R5, RZ, R9.reuse, R4 ;  /* 0x00000009ff057219 */ /* 0x080fe20000011604 */
[----:B------:R-:W-:Y:S01]  /*f000*/  IMAD.MOV.U32 R4, RZ, RZ, R15 ;  /* 0x000000ffff047224 */ /* 0x000fe200078e000f */
[----:B------:R-:W-:Y:S01]  /*f010*/  SHF.L.U32 R20, R6, R9, RZ ;  /* 0x0000000906147219 */ /* 0x000fe200000006ff */
[----:B------:R-:W0:Y:S01]  /*f020*/  LDC R26, c[0x0][0x638] ;  /* 0x00018e00ff1a7b82 */ /* 0x000e220000000800 */
[----:B------:R-:W-:-:S07]  /*f030*/  LOP3.LUT R28, RZ, R8, RZ, 0x33, !PT ;  /* 0x00000008ff1c7212 */ /* 0x000fce00078e33ff */
        /* <DEDUP_REMOVED lines=12> */
.L_x_389:
[----:B------:R-:W3:Y:S01]  /*f100*/  LDC R6, c[0x0][0x65c] ;  /* 0x00019700ff067b82 */ /* 0x000ee20000000800 */
[----:B-1----:R-:W-:Y:S01]  /*f110*/  SHF.R.U64 R5, R4, R22, R5 ;  /* 0x0000001604057219 */ /* 0x002fe20000001205 */
[----:B--2---:R-:W-:Y:S01]  /*f120*/  VIADD R7, R19, 0xffffffff ;  /* 0xffffffff13077836 */ /* 0x004fe20000000000 */
[----:B------:R-:W-:Y:S01]  /*f130*/  LOP3.LUT R4, R13, R28, RZ, 0xc0, !PT ;  /* 0x0000001c0d047212 */ /* 0x000fe200078ec0ff */
[----:B------:R-:W-:Y:S02]  /*f140*/  IMAD.MOV R14, RZ, RZ, -R14 ;  /* 0x000000ffff0e7224 */ /* 0x000fe400078e0a0e */
[----:B------:R-:W-:Y:S01]  /*f150*/  IMAD.MOV.U32 R8, RZ, RZ, R12 ;  /* 0x000000ffff087224 */ /* 0x000fe200078e000c */
[----:B------:R-:W-:Y:S01]  /*f160*/  LOP3.LUT R10, R10, R7, RZ, 0xc0, !PT ;  /* 0x000000070a0a7212 */ /* 0x000fe200078ec0ff */
[----:B------:R-:W-:Y:S01]  /*f170*/  IMAD R4, R20, R5, R4 ;  /* 0x0000000514047224 */ /* 0x000fe200078e0204 */
[----:B---3--:R-:W-:Y:S01]  /*f180*/  ISETP.NE.AND P0, PT, R6, 0x1, PT ;  /* 0x000000010600780c */ /* 0x008fe20003f05270 */
[----:B------:R-:W-:-:S12]  /*f190*/  IMAD.MOV R6, RZ, RZ, -R5 ;  /* 0x000000ffff067224 */ /* 0x000fd800078e0a05 */
[----:B------:R-:W-:Y:S02]  /*f1a0*/  @P0 IMAD R21, R18, R14, R3 ;  /* 0x0000000e12150224 */ /* 0x000fe400078e0203 */
[----:B0-----:R-:W-:Y:S02]  /*f1b0*/  IMAD R3, R6, R26, R15 ;  /* 0x0000001a06037224 */ /* 0x001fe400078e020f */
[----:B------:R-:W-:Y:S02]  /*f1c0*/  IMAD R7, R4, R27, R21 ;  /* 0x0000001b04077224 */ /* 0x000fe400078e0215 */
[----:B------:R-:W-:Y:S02]  /*f1d0*/  IMAD R4, R3, R19, R10 ;  /* 0x0000001303047224 */ /* 0x000fe400078e020a */
[----:B------:R-:W-:-:S03]  /*f1e0*/  IMAD.MOV.U32 R6, RZ, RZ, 0x1 ;  /* 0x00000001ff067424 */ /* 0x000fc600078e00ff */
[----:B------:R-:W-:Y:S02]  /*f1f0*/  SEL R9, R4, R7, !P0 ;  /* 0x0000000704097207 */ /* 0x000fe40004000000 */
[----:B------:R-:W-:-:S07]  /*f200*/  SEL R7, R7, R4, !P0 ;  /* 0x0000000407077207 */ /* 0x000fce0004000000 */
.L_x_387:
[----:B------:R-:W-:-:S08]  /*f210*/  NOP ;  /* 0x0000000000007918 */ /* 0x000fd00000000000 */
[----:B------:R-:W0:-:S00]  /*f220*/  USETMAXREG.DEALLOC.CTAPOOL 0x28 ;  /* 0x00000028000079c8 */ /* 0x000e0000080e0500 */
[----:B0-----:R-:W-:-:S13]  /*f230*/  ISETP.NE.AND P0, PT, R0, RZ, PT ;  /* 0x000000ff0000720c */ /* 0x001fda0003f05270 */
[----:B------:R-:W-:Y:S05]  /*f240*/  @P0 EXIT ;  /* 0x000000000000094d */ /* 0x000fea0003800000 */
[----:B------:R-:W-:Y:S01]  /*f250*/  LOP3.LUT P0, RZ, R6, 0xff, RZ, 0xc0, !PT ;  /* 0x000000ff06ff7812 */ /* 0x000fe2000780c0ff */
[----:B------:R-:W-:Y:S02]  /*f260*/  IMAD.MOV.U32 R3, RZ, RZ, 0x1 ;  /* 0x00000001ff037424 */ /* 0x000fe400078e00ff */
[----:B------:R-:W-:-:S10]  /*f270*/  IMAD.MOV.U32 R0, RZ, RZ, RZ ;  /* 0x000000ffff007224 */ /* 0x000fd400078e00ff */
[----:B------:R-:W-:Y:S05]  /*f280*/  @!P0 BRA `(.L_x_390) ;  /* 0x0000000c00408947 */ /* 0x000fea0003800000 */
[----:B------:R-:W0:Y:S01]  /*f290*/  LDC R0, c[0x0][0x28c] ;  /* 0x0000a300ff007b82 */ /* 0x000e220000000800 */
[----:B------:R-:W-:Y:S01]  /*f2a0*/  ULDC UR5, c[0x0][0x600] ;  /* 0x0001800000057ab9 */ /* 0x000fe20000000800 */
[----:B------:R-:W-:Y:S01]  /*f2b0*/  ULDC UR4, c[0x0][0xc] ;  /* 0x0000030000047ab9 */ /* 0x000fe20000000800 */
[----:B------:R-:W-:Y:S01]  /*f2c0*/  UIADD3 UR16, UR5, -0x1, URZ ;  /* 0xffffffff05107890 */ /* 0x000fe2000fffe03f */
[C---:B------:R-:W-:Y:S01]  /*f2d0*/  LOP3.LUT P2, RZ, R23.reuse, 0x7f, RZ, 0xc0, !PT ;  /* 0x0000007f17ff7812 */ /* 0x040fe2000784c0ff */
[----:B------:R-:W-:Y:S01]  /*f2e0*/  ULDC UR6, c[0x0][0x658] ;  /* 0x0001960000067ab9 */ /* 0x000fe20000000800 */
[----:B------:R-:W-:Y:S01]  /*f2f0*/  ULDC UR5, c[0x0][0x10] ;  /* 0x0000040000057ab9 */ /* 0x000fe20000000800 */
[----:B------:R-:W-:Y:S01]  /*f300*/  UMOV UR7, 0xffffffff ;  /* 0xffffffff00077882 */ /* 0x000fe20000000000 */
[----:B------:R-:W-:Y:S01]  /*f310*/  UMOV UR8, 0x1 ;  /* 0x0000000100087882 */ /* 0x000fe20000000000 */
[----:B------:R-:W-:Y:S01]  /*f320*/  UIMAD.WIDE.U32 UR4, UR4, UR5, URZ ;  /* 0x00000005040472a5 */ /* 0x000fe2000f8e003f */
[----:B------:R-:W-:Y:S01]  /*f330*/  LOP3.LUT P0, RZ, R23, 0x1f, RZ, 0xc0, !PT ;  /* 0x0000001f17ff7812 */ /* 0x000fe2000780c0ff */
[----:B------:R-:W-:Y:S01]  /*f340*/  USHF.L.U32 UR7, UR7, UR6, URZ ;  /* 0x0000000607077299 */ /* 0x000fe2000800063f */
[----:B------:R-:W-:Y:S01]  /*f350*/  BSSY B0, `(.L_x_390) ;  /* 0x00000c3000007945 */ /* 0x000fe20003800000 */
[----:B------:R-:W-:Y:S01]  /*f360*/  USHF.L.U32 UR18, UR8, UR6, URZ ;  /* 0x0000000608127299 */ /* 0x000fe2000800063f */
[----:B------:R-:W-:Y:S01]  /*f370*/  IMAD.MOV.U32 R11, RZ, RZ, 0x1 ;  /* 0x00000001ff0b7424 */ /* 0x000fe200078e00ff */
[----:B------:R-:W-:Y:S01]  /*f380*/  LOP3.LUT R18, R2, 0x2, RZ, 0xfc, !PT ;  /* 0x0000000202127812 */ /* 0x000fe200078efcff */
[----:B------:R-:W-:Y:S01]  /*f390*/  ULDC UR6, c[0x0][0x14] ;  /* 0x0000050000067ab9 */ /* 0x000fe20000000800 */
[----:B------:R-:W-:Y:S01]  /*f3a0*/  PLOP3.LUT P0, PT, P0, P2, PT, 0x8a, 0x0 ;  /* 0x000000000000781c */ /* 0x000fe20000705172 */
[----:B------:R-:W-:-:S02]  /*f3b0*/  UIMAD.WIDE.U32 UR20, UR4, UR6, URZ ;  /* 0x00000006041472a5 */ /* 0x000fc4000f8e003f */
[----:B------:R-:W-:Y:S02]  /*f3c0*/  UIMAD UR13, UR5, UR6, URZ ;  /* 0x00000006050d72a4 */ /* 0x000fe4000f8e023f */
[----:B------:R-:W-:Y:S01]  /*f3d0*/  ULOP3.LUT UR17, URZ, UR7, URZ, 0x33, !UPT ;  /* 0x000000073f117292 */ /* 0x000fe2000f8e333f */
[----:B0-----:R-:W-:Y:S01]  /*f3e0*/  VIADD R0, R0, 0x7f ;  /* 0x0000007f00007836 */ /* 0x001fe20000000000 */
[----:B------:R-:W-:Y:S01]  /*f3f0*/  UIADD3 UR13, UR21, UR13, URZ ;  /* 0x0000000d150d7290 */ /* 0x000fe2000fffe03f */
[----:B------:R-:W-:-:S03]  /*f400*/  ULDC.64 UR22, c[0x0][0x198] ;  /* 0x0000660000167ab9 */ /* 0x000fc60000000a00 */
[----:B------:R-:W-:-:S04]  /*f410*/  SHF.R.S32.HI R3, RZ, 0x1f, R0 ;  /* 0x0000001fff037819 */ /* 0x000fc80000011400 */
[----:B------:R-:W-:Y:S01]  /*f420*/  LEA.HI R3, R3, R0, RZ, 0x7 ;  /* 0x0000000003037211 */ /* 0x000fe200078f38ff */
[----:B------:R-:W-:-:S03]  /*f430*/  IMAD.MOV.U32 R0, RZ, RZ, RZ ;  /* 0x000000ffff007224 */ /* 0x000fc600078e00ff */
[----:B------:R-:W-:Y:S01]  /*f440*/  SHF.R.S32.HI R13, RZ, 0x7, R3 ;  /* 0x00000007ff0d7819 */ /* 0x000fe20000011403 */
[----:B------:R-:W-:-:S04]  /*f450*/  IMAD.MOV.U32 R3, RZ, RZ, 0x1 ;  /* 0x00000001ff037424 */ /* 0x000fc800078e00ff */
[----:B------:R-:W-:-:S07]  /*f460*/  VIADD R10, R13, 0x1 ;  /* 0x000000010d0a7836 */ /* 0x000fce0000000000 */
.L_x_402:
[----:B------:R-:W-:-:S03]  /*f470*/  UMOV UR4, 0xffffffff ;  /* 0xffffffff00047882 */ /* 0x000fc60000000000 */
[----:B------:R-:W-:Y:S05]  /*f480*/  BRA.DIV UR4, `(.L_x_391) ;  /* 0x0000000e04a87947 */ /* 0x000fea000b800000 */
[----:B------:R-:W-:-:S13]  /*f490*/  ELECT P6, URZ, PT ;  /* 0x00000000003f782f */ /* 0x000fda00038c0000 */
.L_x_413:
[----:B------:R-:W0:Y:S01]  /*f4a0*/  LDC R4, c[0x0][0x28c] ;  /* 0x0000a300ff047b82 */ /* 0x000e220000000800 */
[----:B------:R-:W-:Y:S01]  /*f4b0*/  BSSY B1, `(.L_x_392) ;  /* 0x0000037000017945 */ /* 0x000fe20003800000 */
[----:B0-----:R-:W-:-:S13]  /*f4c0*/  ISETP.LT.OR P6, PT, R4, 0x1, !P6 ;  /* 0x000000010400780c */ /* 0x001fda00077c1670 */
[----:B------:R-:W-:Y:S05]  /*f4d0*/  @P6 BRA `(.L_x_393) ;  /* 0x0000000000d06947 */ /* 0x000fea0003800000 */
[----:B------:R-:W-:Y:S02]  /*f4e0*/  IMAD R14, R9, 0xb0, RZ ;  /* 0x000000b0090e7824 */ /* 0x000fe400078e02ff */
[----:B------:R-:W-:Y:S02]  /*f4f0*/  IMAD R15, R7, 0xc0, RZ ;  /* 0x000000c0070f7824 */ /* 0x000fe400078e02ff */
[----:B------:R-:W-:Y:S02]  /*f500*/  IMAD.MOV.U32 R20, RZ, RZ, RZ ;  /* 0x000000ffff147224 */ /* 0x000fe400078e00ff */
[----:B------:R-:W-:Y:S02]  /*f510*/  IMAD.MOV.U32 R4, RZ, RZ, R10 ;  /* 0x000000ffff047224 */ /* 0x000fe400078e000a */
[----:B------:R-:W-:Y:S02]  /*f520*/  IMAD.MOV.U32 R5, RZ, RZ, R3 ;  /* 0x000000ffff057224 */ /* 0x000fe400078e0003 */
[----:B------:R-:W-:-:S07]  /*f530*/  IMAD.MOV.U32 R6, RZ, RZ, R0 ;  /* 0x000000ffff067224 */ /* 0x000fce00078e0000 */
.L_x_397:
[----:B------:R-:W0:Y:S01]  /*f540*/  S2R R12, SR_CgaCtaId ;  /* 0x00000000000c7919 */ /* 0x000e220000008800 */
[----:B------:R-:W-:Y:S01]  /*f550*/  MOV R7, 0x400 ;  /* 0x0000040000077802 */ /* 0x000fe20000000f00 */
[----:B------:R-:W1:Y:S03]  /*f560*/  @!P2 LDC R9, c[0x0][0x500] ;  /* 0x00014000ff09ab82 */ /* 0x000e660000000800 */
[----:B0-----:R-:W-:Y:S02]  /*f570*/  LEA R19, R12, R7, 0x18 ;  /* 0x000000070c137211 */ /* 0x001fe400078ec0ff */
[----:B------:R-:W-:-:S03]  /*f580*/  SHF.L.U32 R7, R5, 0x1f, RZ ;  /* 0x0000001f05077819 */ /* 0x000fc600000006ff */
[----:B------:R-:W-:-:S04]  /*f590*/  IMAD R12, R6, 0x8, R19 ;  /* 0x00000008060c7824 */ /* 0x000fc800078e0213 */
[----:B------:R-:W0:Y:S02]  /*f5a0*/  SYNCS.PHASECHK.TRANS64.TRYWAIT P1, [R12+URZ+0x20], R7 ;  /* 0x000020070c0075a7 */ /* 0x000e24000802017f */
[----:B01----:R-:W-:Y:S05]  /*f5b0*/  @!P1 BRA `(.L_x_394) ;  /* 0x0000000c007c9947 */ /* 0x003fea0003800000 */
.L_x_414:
[----:B0-----:R-:W-:Y:S01]  /*f5c0*/  PRMT R7, R18, 0x9910, RZ ;  /* 0x0000991012077816 */ /* 0x001fe200000000ff */
[----:B------:R0:W-:Y:S03]  /*f5d0*/  @!P2 SYNCS.ARRIVE.TRANS64 RZ, [R12+URZ], R9 ;  /* 0x000000090cffa9a7 */ /* 0x0001e6000800003f */
[----:B------:R-:W-:-:S13]  /*f5e0*/  ISETP.NE.AND P1, PT, R7, 0x2, PT ;  /* 0x000000020700780c */ /* 0x000fda0003f25270 */
[----:B0-----:R-:W-:Y:S05]  /*f5f0*/  @P1 BRA `(.L_x_395) ;  /* 0x0000000000041947 */ /* 0x001fea0003800000 */
[----:B------:R-:W-:Y:S01]  /*f600*/  BPT.TRAP 0x1 ;  /* 0x000000040000795c */ /* 0x000fe20000300000 */
.L_x_395:
[----:B------:R-:W-:Y:S05]  /*f610*/  @P0 BRA `(.L_x_396) ;  /* 0x0000000000040947 */ /* 0x000fea0003800000 */
[----:B------:R-:W-:Y:S01]  /*f620*/  BPT.TRAP 0x1 ;  /* 0x000000040000795c */ /* 0x000fe20000300000 */
.L_x_396:
[--C-:B------:R-:W-:Y:S01]  /*f630*/  IMAD R7, R6, 0x6000, R19.reuse ;  /* 0x0000600006077824 */ /* 0x100fe200078e0213 */
[----:B------:R-:W-:Y:S01]  /*f640*/  R2UR UR9, R12 ;  /* 0x000000000c0972ca */ /* 0x000fe200000e0000 */
[----:B------:R-:W-:Y:S01]  /*f650*/  IMAD R19, R6, 0x5800, R19 ;  /* 0x0000580006137824 */ /* 0x000fe200078e0213 */
[----:B------:R-:W-:Y:S01]  /*f660*/  UIADD3 UR4, UP0, UR22, 0xf0, URZ ;  /* 0x000000f016047890 */ /* 0x000fe2000ff1e03f */
[----:B------:R-:W-:Y:S01]  /*f670*/  VIADD R4, R4, 0xffffffff ;  /* 0xffffffff04047836 */ /* 0x000fe20000000000 */
[----:B------:R-:W-:Y:S01]  /*f680*/  R2UR UR5, R7 ;  /* 0x00000000070572ca */ /* 0x000fe200000e0000 */
[----:B------:R-:W-:Y:S01]  /*f690*/  UIADD3 UR24, UP1, UR22, 0x1f0, URZ ;  /* 0x000001f016187890 */ /* 0x000fe2000ff3e03f */
[----:B------:R-:W-:Y:S01]  /*f6a0*/  R2UR UR8, R19 ;  /* 0x00000000130872ca */ /* 0x000fe200000e0000 */
[----:B------:R-:W-:Y:S01]  /*f6b0*/  VIADD R6, R6, 0x1 ;  /* 0x0000000106067836 */ /* 0x000fe20000000000 */
[----:B------:R-:W-:Y:S01]  /*f6c0*/  R2UR UR11, R15 ;  /* 0x000000000f0b72ca */ /* 0x000fe200000e0000 */
[----:B------:R-:W-:Y:S01]  /*f6d0*/  UIADD3.X UR25, URZ, UR23, URZ, UP1, !UPT ;  /* 0x000000173f197290 */ /* 0x000fe20008ffe43f */
[----:B------:R-:W-:Y:S01]  /*f6e0*/  R2UR UR10, R20 ;  /* 0x00000000140a72ca */ /* 0x000fe200000e0000 */
[----:B------:R-:W-:Y:S01]  /*f6f0*/  UMOV UR6, 0x0 ;  /* 0x0000000000067882 */ /* 0x000fe20000000000 */
[----:B------:R-:W-:Y:S01]  /*f700*/  R2UR UR12, R8 ;  /* 0x00000000080c72ca */ /* 0x000fe200000e0000 */
[----:B------:R-:W-:Y:S01]  /*f710*/  UMOV UR7, 0x10000000 ;  /* 0x1000000000077882 */ /* 0x000fe20000000000 */
[----:B------:R-:W-:Y:S01]  /*f720*/  R2UR UR19, R14 ;  /* 0x000000000e1372ca */ /* 0x000fe200000e0000 */
[----:B------:R-:W-:Y:S01]  /*f730*/  VIADD R20, R20, 0x80 ;  /* 0x0000008014147836 */ /* 0x000fe20000000000 */
[----:B------:R-:W-:Y:S01]  /*f740*/  ISETP.GT.AND P3, PT, R4, 0x1, PT ;  /* 0x000000010400780c */ /* 0x000fe20003f64270 */
[----:B------:R-:W-:Y:S01]  /*f750*/  UIADD3 UR14, UR5, 0x100, URZ ;  /* 0x00000100050e7890 */ /* 0x000fe2000fffe03f */
[----:B------:R-:W-:Y:S01]  /*f760*/  ISETP.NE.AND P1, PT, R6, 0x4, PT ;  /* 0x000000040600780c */ /* 0x000fe20003f25270 */
[----:B------:R-:W-:-:S02]  /*f770*/  UIADD3.X UR5, URZ, UR23, URZ, UP0, !UPT ;  /* 0x000000173f057290 */ /* 0x000fc400087fe43f */
[----:B------:R-:W-:Y:S01]  /*f780*/  UIADD3 UR15, UR8, 0x18100, URZ ;  /* 0x00018100080f7890 */ /* 0x000fe2000fffe03f */
[----:B------:R-:W-:Y:S02]  /*f790*/  SEL R12, RZ, 0x1, P1 ;  /* 0x00000001ff0c7807 */ /* 0x000fe40000800000 */
[----:B------:R-:W-:Y:S01]  /*f7a0*/  UMOV UR8, UR14 ;  /* 0x0000000e00087c82 */ /* 0x000fe20008000000 */
[----:B------:R-:W-:Y:S02]  /*f7b0*/  SEL R6, R6, RZ, P1 ;  /* 0x000000ff06067207 */ /* 0x000fe40000800000 */
[----:B------:R-:W-:Y:S01]  /*f7c0*/  LOP3.LUT R5, R5, R12, RZ, 0x3c, !PT ;  /* 0x0000000c05057212 */ /* 0x000fe200078e3cff */
[----:B------:R0:W-:Y:S02]  /*f7d0*/  UTMALDG.3D [UR8], [UR4], desc[UR6] ;  /* 0x00000608040075b4 */ /* 0x0001e40008011000 */
[----:B0-----:R-:W-:Y:S01]  /*f7e0*/  UMOV UR8, UR15 ;  /* 0x0000000f00087c82 */ /* 0x001fe20008000000 */
[----:B------:R-:W-:-:S02]  /*f7f0*/  UMOV UR11, UR19 ;  /* 0x00000013000b7c82 */ /* 0x000fc40008000000 */
[----:B------:R0:W-:Y:S02]  /*f800*/  UTMALDG.3D [UR8], [UR24], desc[UR6] ;  /* 0x00000608180075b4 */ /* 0x0001e40008011000 */
[----:B0-----:R-:W-:Y:S05]  /*f810*/  @P3 BRA `(.L_x_397) ;  /* 0xfffffffc00483947 */ /* 0x001fea000383ffff */
.L_x_393:
[----:B------:R-:W-:Y:S05]  /*f820*/  BSYNC B1 ;  /* 0x0000000000017941 */ /* 0x000fea0003800000 */
.L_x_392:
[----:B------:R-:W-:Y:S01]  /*f830*/  LOP3.LUT P3, RZ, R11, 0xff, RZ, 0xc0, !PT ;  /* 0x000000ff0bff7812 */ /* 0x000fe2000786c0ff */
[----:B------:R-:W-:Y:S01]  /*f840*/  IMAD.IADD R0, R13, 0x1, R0 ;  /* 0x000000010d007824 */ /* 0x000fe200078e0200 */
[----:B------:R-:W-:Y:S01]  /*f850*/  IADD3 R17, P4, R17, UR20, RZ ;  /* 0x0000001411117c10 */ /* 0x000fe2000ff9e0ff */
[----:B------:R-:W-:Y:S01]  /*f860*/  ULDC.64 UR4, c[0x0][0x650] ;  /* 0x0001940000047ab9 */ /* 0x000fe20000000a00 */
[----:B------:R-:W-:Y:S01]  /*f870*/  BSSY B1, `(.L_x_398) ;  /* 0x000006e000017945 */ /* 0x000fe20003800000 */
[----:B------:R-:W-:Y:S01]  /*f880*/  IMAD.MOV.U32 R7, RZ, RZ, -0x1 ;  /* 0xffffffffff077424 */ /* 0x000fe200078e00ff */
[----:B------:R-:W-:Y:S01]  /*f890*/  SHF.R.U32.HI R4, RZ, 0x2, R0 ;  /* 0x00000002ff047819 */ /* 0x000fe20000011600 */
[----:B------:R-:W-:Y:S01]  /*f8a0*/  IMAD.MOV.U32 R9, RZ, RZ, -0x1 ;  /* 0xffffffffff097424 */ /* 0x000fe200078e00ff */
[----:B------:R-:W-:Y:S01]  /*f8b0*/  ISETP.GT.U32.AND P1, PT, R0, 0x3, PT ;  /* 0x000000030000780c */ /* 0x000fe20003f24070 */
[----:B------:R-:W-:Y:S01]  /*f8c0*/  IMAD.MOV.U32 R8, RZ, RZ, -0x1 ;  /* 0xffffffffff087424 */ /* 0x000fe200078e00ff */
[----:B------:R-:W-:-:S02]  /*f8d0*/  LOP3.LUT R4, R4, 0x1, RZ, 0xc0, !PT ;  /* 0x0000000104047812 */ /* 0x000fc400078ec0ff */
[----:B------:R-:W-:Y:S01]  /*f8e0*/  ISETP.LT.U32.AND P1, PT, R13, 0x4, P1 ;  /* 0x000000040d00780c */ /* 0x000fe20000f21070 */
[----:B------:R-:W0:Y:S01]  /*f8f0*/  @P3 S2R R6, SR_CgaCtaId ;  /* 0x0000000000063919 */ /* 0x000e220000008800 */
[----:B------:R-:W-:Y:S02]  /*f900*/  @P3 MOV R5, 0x400 ;  /* 0x0000040000053802 */ /* 0x000fe40000000f00 */
[----:B------:R-:W-:Y:S02]  /*f910*/  IADD3.X R16, R16, UR13, RZ, P4, !PT ;  /* 0x0000000d10107c10 */ /* 0x000fe4000a7fe4ff */
[----:B------:R-:W-:Y:S02]  /*f920*/  ISETP.GE.U32.AND P4, PT, R17, UR4, PT ;  /* 0x0000000411007c0c */ /* 0x000fe4000bf86070 */
[----:B------:R-:W-:Y:S02]  /*f930*/  LOP3.LUT R0, R0, 0x3, RZ, 0xc0, !PT ;  /* 0x0000000300007812 */ /* 0x000fe400078ec0ff */
[----:B------:R-:W-:-:S02]  /*f940*/  PRMT R11, RZ, 0x7610, R11 ;  /* 0x00007610ff0b7816 */ /* 0x000fc4000000000b */
[----:B0-----:R-:W-:-:S04]  /*f950*/  @P3 LEA R5, R6, R5, 0x18 ;  /* 0x0000000506053211 */ /* 0x001fc800078ec0ff */
[----:B------:R0:W-:Y:S01]  /*f960*/  @P3 SYNCS.ARRIVE.TRANS64.A1T0 RZ, [R5+URZ+0x58], RZ ;  /* 0x000058ff05ff39a7 */ /* 0x0001e2000810003f */
[----:B------:R-:W-:Y:S02]  /*f970*/  ISETP.NE.U32.AND P3, PT, R4, 0x1, PT ;  /* 0x000000010400780c */ /* 0x000fe40003f65070 */
[----:B------:R-:W-:Y:S02]  /*f980*/  SEL R4, RZ, 0x1, !P1 ;  /* 0x00000001ff047807 */ /* 0x000fe40004800000 */
[----:B------:R-:W-:Y:S02]  /*f990*/  ISETP.GE.U32.AND.EX P1, PT, R16, UR5, PT, P4 ;  /* 0x0000000510007c0c */ /* 0x000fe4000bf26140 */
[----:B------:R-:W-:-:S04]  /*f9a0*/  ISETP.GT.U32.AND P3, PT, R13, 0x3, !P3 ;  /* 0x000000030d00780c */ /* 0x000fc80005f64070 */
[----:B0-----:R-:W-:-:S04]  /*f9b0*/  SEL R5, RZ, 0x1, !P3 ;  /* 0x00000001ff057807 */ /* 0x001fc80005800000 */
[--C-:B------:R-:W-:Y:S02]  /*f9c0*/  LOP3.LUT R3, R5, R3, R4.reuse, 0x96, !PT ;  /* 0x0000000305037212 */ /* 0x100fe400078e9604 */
[----:B------:R-:W-:Y:S01]  /*f9d0*/  PRMT R4, RZ, 0x7610, R4 ;  /* 0x00007610ff047816 */ /* 0x000fe20000000004 */
[----:B------:R-:W-:Y:S06]  /*f9e0*/  @P1 BRA `(.L_x_399) ;  /* 0x0000000400581947 */ /* 0x000fec0003800000 */
[----:B------:R-:W-:Y:S01]  /*f9f0*/  ULDC.64 UR4, c[0x0][0x628] ;  /* 0x00018a0000047ab9 */ /* 0x000fe20000000a00 */
[----:B------:R-:W0:Y:S01]  /*fa00*/  S2R R14, SR_CTAID.X ;  /* 0x00000000000e7919 */ /* 0x000e220000002500 */
[----:B------:R-:W-:Y:S01]  /*fa10*/  ISETP.NE.U32.AND P1, PT, RZ, UR4, PT ;  /* 0x00000004ff007c0c */ /* 0x000fe2000bf25070 */
[----:B------:R-:W-:Y:S01]  /*fa20*/  ULDC UR7, c[0x0][0x630] ;  /* 0x00018c0000077ab9 */ /* 0x000fe20000000800 */
[----:B------:R-:W-:Y:S01]  /*fa30*/  IMAD.MOV.U32 R4, RZ, RZ, R17 ;  /* 0x000000ffff047224 */ /* 0x000fe200078e0011 */
[----:B------:R-:W1:Y:S01]  /*fa40*/  S2R R12, SR_CTAID.Y ;  /* 0x00000000000c7919 */ /* 0x000e620000002600 */
[----:B------:R-:W-:Y:S01]  /*fa50*/  ISETP.NE.AND.EX P1, PT, RZ, UR5, PT, P1 ;  /* 0x00000005ff007c0c */ /* 0x000fe2000bf25310 */
[----:B------:R-:W-:-:S12]  /*fa60*/  IMAD.MOV.U32 R5, RZ, RZ, R16 ;  /* 0x000000ffff057224 */ /* 0x000fd800078e0010 */
[----:B------:R-:W-:Y:S05]  /*fa70*/  @!P1 BRA `(.L_x_400) ;  /* 0x0000000000289947 */ /* 0x000fea0003800000 */
[----:B------:R-:W-:Y:S02]  /*fa80*/  ULDC UR6, c[0x0][0x634] ;  /* 0x00018d0000067ab9 */ /* 0x000fe40000000800 */
[----:B------:R-:W-:-:S05]  /*fa90*/  IADD3 R9, P1, R17, UR6, RZ ;  /* 0x0000000611097c10 */ /* 0x000fca000ff3e0ff */
[----:B------:R-:W-:-:S04]  /*faa0*/  IMAD.X R15, RZ, RZ, R16, P1 ;  /* 0x000000ffff0f7224 */ /* 0x000fc800008e0610 */
[----:B------:R-:W-:-:S04]  /*fab0*/  IMAD.WIDE.U32 R6, R15, UR4, RZ ;  /* 0x000000040f067c25 */ /* 0x000fc8000f8e00ff */
[----:B------:R-:W-:-:S04]  /*fac0*/  IMAD.WIDE.U32 R6, P1, R9, UR5, R6 ;  /* 0x0000000509067c25 */ /* 0x000fc8000f820006 */
[----:B------:R-:W-:-:S04]  /*fad0*/  IMAD.WIDE.U32 R8, R9, UR4, RZ ;  /* 0x0000000409087c25 */ /* 0x000fc8000f8e00ff */
[----:B------:R-:W-:Y:S01]  /*fae0*/  IMAD.X R5, RZ, RZ, RZ, P1 ;  /* 0x000000ffff057224 */ /* 0x000fe200008e06ff */
[----:B------:R-:W-:Y:S01]  /*faf0*/  IADD3 RZ, P1, R9, R6, RZ ;  /* 0x0000000609ff7210 */ /* 0x000fe20007f3e0ff */
[----:B------:R-:W-:-:S04]  /*fb00*/  IMAD.MOV.U32 R4, RZ, RZ, R7 ;  /* 0x000000ffff047224 */ /* 0x000fc800078e0007 */
[----:B------:R-:W-:-:S08]  /*fb10*/  IMAD.WIDE.U32.X R4, R15, UR5, R4, P1 ;  /* 0x000000050f047c25 */ /* 0x000fd000088e0404 */
.L_x_400:
[--C-:B------:R-:W-:Y:S01]  /*fb20*/  SHF.R.U64 R8, R4, UR7, R5.reuse ;  /* 0x0000000704087c19 */ /* 0x100fe20008001205 */
[----:B------:R-:W-:Y:S01]  /*fb30*/  ULDC.64 UR4, c[0x0][0x620] ;  /* 0x0001880000047ab9 */ /* 0x000fe20000000a00 */
[----:B------:R-:W-:Y:S01]  /*fb40*/  SHF.R.U32.HI R4, RZ, UR7, R5 ;  /* 0x00000007ff047c19 */ /* 0x000fe20008011605 */
[----:B------:R-:W-:Y:S01]  /*fb50*/  IMAD.MOV.U32 R5, RZ, RZ, R16 ;  /* 0x000000ffff057224 */ /* 0x000fe200078e0010 */
[----:B------:R-:W-:Y:S01]  /*fb60*/  IADD3 R7, P1, RZ, -R8, RZ ;  /* 0x80000008ff077210 */ /* 0x000fe20007f3e0ff */
[----:B------:R-:W2:Y:S01]  /*fb70*/  LDC R25, c[0x0][0x144] ;  /* 0x00005100ff197b82 */ /* 0x000ea20000000800 */
[----:B0-----:R-:W-:Y:S01]  /*fb80*/  I2FP.F32.U32 R9, R14 ;  /* 0x0000000e00097245 */ /* 0x001fe20000201000 */
[----:B------:R-:W-:Y:S01]  /*fb90*/  ULDC.64 UR8, c[0x0][0x640] ;  /* 0x0001900000087ab9 */ /* 0x000fe20000000a00 */
[----:B------:R-:W-:Y:S01]  /*fba0*/  ULDC UR6, c[0x0][0x608] ;  /* 0x0001820000067ab9 */ /* 0x000fe20000000800 */
[----:B------:R-:W-:Y:S01]  /*fbb0*/  IMAD.X R4, RZ, RZ, ~R4, P1 ;  /* 0x000000ffff047224 */ /* 0x000fe200008e0e04 */
[----:B------:R-:W-:-:S03]  /*fbc0*/  ISETP.NE.U32.AND P1, PT, RZ, UR8, PT ;  /* 0x00000008ff007c0c */ /* 0x000fc6000bf25070 */
[----:B------:R-:W-:Y:S01]  /*fbd0*/  IMAD R6, R4, UR4, RZ ;  /* 0x0000000404067c24 */ /* 0x000fe2000f8e02ff */
[----:B------:R-:W0:Y:S01]  /*fbe0*/  LDC R19, c[0x0][0x148] ;  /* 0x00005200ff137b82 */ /* 0x000e220000000800 */
[----:B------:R-:W-:Y:S01]  /*fbf0*/  IMAD.MOV.U32 R4, RZ, RZ, R17 ;  /* 0x000000ffff047224 */ /* 0x000fe200078e0011 */
[----:B------:R-:W-:-:S03]  /*fc00*/  ISETP.NE.AND.EX P1, PT, RZ, UR9, PT, P1 ;  /* 0x00000009ff007c0c */ /* 0x000fc6000bf25310 */
[----:B------:R-:W-:Y:S01]  /*fc10*/  IMAD.WIDE.U32 R4, R7, UR4, R4 ;  /* 0x0000000407047c25 */ /* 0x000fe2000f8e0004 */
[----:B------:R-:W-:-:S03]  /*fc20*/  ULDC UR4, c[0x0][0x150] ;  /* 0x0000540000047ab9 */ /* 0x000fc60000000800 */
[----:B------:R-:W-:Y:S02]  /*fc30*/  IMAD R7, R7, UR5, R6 ;  /* 0x0000000507077c24 */ /* 0x000fe4000f8e0206 */
[----:B------:R-:W-:Y:S01]  /*fc40*/  FMUL R6, R9, UR4 ;  /* 0x0000000409067c20 */ /* 0x000fe20008400000 */
[----:B------:R-:W-:Y:S01]  /*fc50*/  ULDC UR4, c[0x0][0x618] ;  /* 0x0001860000047ab9 */ /* 0x000fe20000000800 */
[----:B------:R-:W-:Y:S01]  /*fc60*/  ULDC UR5, c[0x0][0x154] ;  /* 0x0000550000057ab9 */ /* 0x000fe20000000800 */
[----:B------:R-:W-:-:S03]  /*fc70*/  IMAD.IADD R5, R5, 0x1, R7 ;  /* 0x0000000105057824 */ /* 0x000fc600078e0207 */
[----:B------:R-:W3:Y:S02]  /*fc80*/  F2I.U32.TRUNC.NTZ R6, R6 ;  /* 0x0000000600067305 */ /* 0x000ee4000020f000 */
[----:B------:R-:W-:Y:S02]  /*fc90*/  SHF.R.U64 R9, R4, UR4, R5 ;  /* 0x0000000404097c19 */ /* 0x000fe40008001205 */
[----:B-1----:R-:W-:-:S05]  /*fca0*/  I2FP.F32.U32 R4, R12 ;  /* 0x0000000c00047245 */ /* 0x002fca0000201000 */
[----:B------:R-:W-:Y:S01]  /*fcb0*/  FMUL R21, R4, UR5 ;  /* 0x0000000504157c20 */ /* 0x000fe20008400000 */
[----:B------:R-:W-:Y:S01]  /*fcc0*/  SHF.R.U32.HI R4, RZ, UR4, R5 ;  /* 0x00000004ff047c19 */ /* 0x000fe20008011605 */
[----:B------:R-:W-:-:S03]  /*fcd0*/  ULDC UR4, c[0x0][0x658] ;  /* 0x0001960000047ab9 */ /* 0x000fc60000000800 */
[--C-:B------:R-:W-:Y:S01]  /*fce0*/  SHF.R.U64 R20, R9, UR6, R4.reuse ;  /* 0x0000000609147c19 */ /* 0x100fe20008001204 */
[----:B------:R-:W1:Y:S01]  /*fcf0*/  F2I.U32.TRUNC.NTZ R21, R21 ;  /* 0x0000001500157305 */ /* 0x000e62000020f000 */
[----:B------:R-:W-:Y:S01]  /*fd00*/  SHF.R.U32.HI R5, RZ, UR6, R4 ;  /* 0x00000006ff057c19 */ /* 0x000fe20008011604 */
[----:B---3--:R-:W-:-:S03]  /*fd10*/  IMAD.MOV R6, RZ, RZ, -R6 ;  /* 0x000000ffff067224 */ /* 0x008fc600078e0a06 */
[--C-:B------:R-:W-:Y:S01]  /*fd20*/  SHF.R.U64 R15, R20, UR4, R5.reuse ;  /* 0x00000004140f7c19 */ /* 0x100fe20008001205 */
[----:B--2---:R-:W-:Y:S01]  /*fd30*/  IMAD R14, R25, R6, R14 ;  /* 0x00000006190e7224 */ /* 0x004fe200078e020e */
[----:B------:R-:W-:-:S03]  /*fd40*/  SHF.R.U32.HI R23, RZ, UR4, R5 ;  /* 0x00000004ff177c19 */ /* 0x000fc60008011605 */
[----:B------:R-:W-:Y:S02]  /*fd50*/  IMAD.MOV.U32 R4, RZ, RZ, R15 ;  /* 0x000000ffff047224 */ /* 0x000fe400078e000f */
[----:B------:R-:W-:Y:S01]  /*fd60*/  IMAD.MOV.U32 R5, RZ, RZ, R23 ;  /* 0x000000ffff057224 */ /* 0x000fe200078e0017 */
[----:B------:R-:W-:Y:S06]  /*fd70*/  @!P1 BRA `(.L_x_401) ;  /* 0x0000000000289947 */ /* 0x000fec0003800000 */
[----:B------:R-:W-:Y:S02]  /*fd80*/  ULDC UR4, c[0x0][0x64c] ;  /* 0x0001930000047ab9 */ /* 0x000fe40000000800 */
[----:B------:R-:W-:-:S05]  /*fd90*/  IADD3 R5, P1, R15, UR4, RZ ;  /* 0x000000040f057c10 */ /* 0x000fca000ff3e0ff */
[----:B------:R-:W-:-:S04]  /*fda0*/  IMAD.X R23, RZ, RZ, R23, P1 ;  /* 0x000000ffff177224 */ /* 0x000fc800008e0617 */
[----:B------:R-:W-:-:S04]  /*fdb0*/  IMAD.WIDE.U32 R6, R23, UR8, RZ ;  /* 0x0000000817067c25 */ /* 0x000fc8000f8e00ff */
[----:B------:R-:W-:-:S04]  /*fdc0*/  IMAD.WIDE.U32 R6, P1, R5, UR9, R6 ;  /* 0x0000000905067c25 */ /* 0x000fc8000f820006 */
[----:B------:R-:W-:-:S04]  /*fdd0*/  IMAD.WIDE.U32 R4, R5, UR8, RZ ;  /* 0x0000000805047c25 */ /* 0x000fc8000f8e00ff */
[----:B------:R-:W-:Y:S01]  /*fde0*/  IMAD.MOV.U32 R4, RZ, RZ, R7 ;  /* 0x000000ffff047224 */ /* 0x000fe200078e0007 */
[----:B------:R-:W-:Y:S01]  /*fdf0*/  IADD3 RZ, P3, R5, R6, RZ ;  /* 0x0000000605ff7210 */ /* 0x000fe20007f7e0ff */
[----:B------:R-:W-:-:S04]  /*fe00*/  IMAD.X R5, RZ, RZ, RZ, P1 ;  /* 0x000000ffff057224 */ /* 0x000fc800008e06ff */
[----:B------:R-:W-:-:S08]  /*fe10*/  IMAD.WIDE.U32.X R4, R23, UR9, R4, P3 ;  /* 0x0000000917047c25 */ /* 0x000fd000098e0404 */
.L_x_401:
[----:B------:R-:W2:Y:S01]  /*fe20*/  LDC R6, c[0x0][0x65c] ;  /* 0x00019700ff067b82 */ /* 0x000ea20000000800 */
[----:B------:R-:W-:Y:S01]  /*fe30*/  ULDC UR4, c[0x0][0x648] ;  /* 0x0001920000047ab9 */ /* 0x000fe20000000800 */
[----:B------:R-:W-:Y:S01]  /*fe40*/  LOP3.LUT R20, R20, UR17, RZ, 0xc0, !PT ;  /* 0x0000001114147c12 */ /* 0x000fe2000f8ec0ff */
[----:B-1----:R-:W-:Y:S01]  /*fe50*/  IMAD.MOV R21, RZ, RZ, -R21 ;  /* 0x000000ffff157224 */ /* 0x002fe200078e0a15 */
[----:B------:R-:W-:Y:S01]  /*fe60*/  SHF.R.U64 R5, R4, UR4, R5 ;  /* 0x0000000404057c19 */ /* 0x000fe20008001205 */
[----:B------:R-:W-:Y:S01]  /*fe70*/  ULDC UR4, c[0x0][0x638] ;  /* 0x00018e0000047ab9 */ /* 0x000fe20000000800 */
[----:B------:R-:W-:-:S03]  /*fe80*/  ULDC UR5, c[0x0][0x610] ;  /* 0x0001840000057ab9 */ /* 0x000fc60000000800 */
[----:B------:R-:W-:Y:S02]  /*fe90*/  IMAD.MOV R4, RZ, RZ, -R5 ;  /* 0x000000ffff047224 */ /* 0x000fe400078e0a05 */
[----:B------:R-:W-:Y:S02]  /*fea0*/  IMAD R5, R5, UR18, R20 ;  /* 0x0000001205057c24 */ /* 0x000fe4000f8e0214 */
[----:B------:R-:W-:Y:S01]  /*feb0*/  IMAD R15, R4, UR4, R15 ;  /* 0x00000004040f7c24 */ /* 0x000fe2000f8e020f */
[----:B------:R-:W-:Y:S01]  /*fec0*/  ULDC UR4, c[0x0][0x600] ;  /* 0x0001800000047ab9 */ /* 0x000fe20000000800 */
[----:B------:R-:W-:Y:S01]  /*fed0*/  IMAD.MOV.U32 R4, RZ, RZ, 0x1 ;  /* 0x00000001ff047424 */ /* 0x000fe200078e00ff */
[----:B--2---:R-:W-:Y:S02]  /*fee0*/  ISETP.NE.AND P1, PT, R6, 0x1, PT ;  /* 0x000000010600780c */ /* 0x004fe40003f25270 */
[----:B------:R-:W-:-:S05]  /*fef0*/  LOP3.LUT R6, R9, UR16, RZ, 0xc0, !PT ;  /* 0x0000001009067c12 */ /* 0x000fca000f8ec0ff */
[----:B------:R-:W-:-:S06]  /*ff00*/  IMAD R15, R15, UR4, R6 ;  /* 0x000000040f0f7c24 */ /* 0x000fcc000f8e0206 */
[----:B0-----:R-:W-:-:S04]  /*ff10*/  @P1 IMAD R14, R19, R21, R12 ;  /* 0x00000015130e1224 */ /* 0x001fc800078e020c */
[----:B------:R-:W-:-:S05]  /*ff20*/  IMAD R14, R5, UR5, R14 ;  /* 0x00000005050e7c24 */ /* 0x000fca000f8e020e */
[----:B------:R-:W-:Y:S02]  /*ff30*/  SEL R9, R15, R14, !P1 ;  /* 0x0000000e0f097207 */ /* 0x000fe40004800000 */
[----:B------:R-:W-:-:S07]  /*ff40*/  SEL R7, R14, R15, !P1 ;  /* 0x0000000f0e077207 */ /* 0x000fce0004800000 */
.L_x_399:
[----:B------:R-:W-:Y:S05]  /*ff50*/  BSYNC B1 ;  /* 0x0000000000017941 */ /* 0x000fea0003800000 */
.L_x_398:
[----:B------:R-:W-:-:S13]  /*ff60*/  LOP3.LUT P1, RZ, R4, 0xff, RZ, 0xc0, !PT ;  /* 0x000000ff04ff7812 */ /* 0x000fda000782c0ff */
[----:B------:R-:W-:Y:S05]  /*ff70*/  @P1 BRA `(.L_x_402) ;  /* 0xfffffff4003c1947 */ /* 0x000fea000383ffff */
[----:B------:R-:W-:Y:S05]  /*ff80*/  BSYNC B0 ;  /* 0x0000000000007941 */ /* 0x000fea0003800000 */
.L_x_390:
[----:B------:R-:W-:-:S03]  /*ff90*/  UMOV UR4, 0xffffffff ;  /* 0xffffffff00047882 */ /* 0x000fc60000000000 */
[----:B------:R-:W-:Y:S05]  /*ffa0*/  BRA.DIV UR4, `(.L_x_403) ;  /* 0x0000000604147947 */ /* 0x000fea000b800000 */
[----:B------:R-:W-:-:S13]  /*ffb0*/  ELECT P6, URZ, PT ;  /* 0x00000000003f782f */ /* 0x000fda00038c0000 */
.L_x_417:
[----:B------:R-:W-:Y:S04]  /*ffc0*/  BSSY B0, `(.L_x_404) ;  /* 0x000002b000007945 */ /* 0x000fe80003800000 */
[----:B------:R-:W-:Y:S05]  /*ffd0*/  @!P6 BRA `(.L_x_405) ;  /* 0x0000000000a4e947 */ /* 0x000fea0003800000 */
[----:B------:R-:W-:-:S04]  /*ffe0*/  LOP3.LUT R2, R2, 0x2, RZ, 0xfc, !PT ;  /* 0x0000000202027812 */ /* 0x000fc800078efcff */
[----:B------:R-:W-:-:S13]  /*fff0*/  ISETP.NE.AND P0, PT, R2, 0x3, PT ;  /* 0x000000030200780c */ /* 0x000fda0003f05270 */
[----:B------:R-:W-:Y:S05]  /*10000*/  @!P0 BRA `(.L_x_406) ;  /* 0x0000000000048947 */ /* 0x000fea0003800000 */
[----:B------:R-:W-:Y:S01]  /*10010*/  BPT.TRAP 0x1 ;  /* 0x000000040000795c */ /* 0x000fe20000300000 */
.L_x_406:
[----:B------:R-:W0:Y:S01]  /*10020*/  S2R R5, SR_CgaCtaId ;  /* 0x0000000000057919 */ /* 0x000e220000008800 */
[----:B------:R-:W-:Y:S02]  /*10030*/  MOV R2, 0x400 ;  /* 0x0000040000027802 */ /* 0x000fe40000000f00 */
[----:B------:R-:W-:Y:S02]  /*10040*/  SHF.L.U32 R4, R3, 0x1f, RZ ;  /* 0x0000001f03047819 */ /* 0x000fe400000006ff */
[----:B0-----:R-:W-:-:S05]  /*10050*/  LEA R5, R5, R2, 0x18 ;  /* 0x0000000205057211 */ /* 0x001fca00078ec0ff */
[----:B------:R-:W-:-:S04]  /*10060*/  VIADD R5, R5, 0x20 ;  /* 0x0000002005057836 */ /* 0x000fc80000000000 */
[C---:B------:R-:W-:Y:S02]  /*10070*/  IMAD R7, R0.reuse, 0x8, R5 ;  /* 0x0000000800077824 */ /* 0x040fe400078e0205 */
[----:B------:R-:W-:Y:S02]  /*10080*/  VIADD R0, R0, 0x1 ;  /* 0x0000000100007836 */ /* 0x000fe40000000000 */
[----:B------:R-:W0:Y:S03]  /*10090*/  SYNCS.PHASECHK.TRANS64.TRYWAIT P0, [R7+URZ], R4 ;  /* 0x00000004070075a7 */ /* 0x000e26000800017f */
[----:B------:R-:W-:-:S04]  /*100a0*/  ISETP.NE.AND P1, PT, R0, 0x4, PT ;  /* 0x000000040000780c */ /* 0x000fc80003f25270 */
[----:B------:R-:W-:Y:S02]  /*100b0*/  SEL R2, RZ, 0x1, P1 ;  /* 0x00000001ff027807 */ /* 0x000fe40000800000 */
[----:B------:R-:W-:Y:S02]  /*100c0*/  SEL R0, R0, RZ, P1 ;  /* 0x000000ff00007207 */ /* 0x000fe40000800000 */
[----:B------:R-:W-:-:S03]  /*100d0*/  LOP3.LUT R9, R3, R2, RZ, 0x3c, !PT ;  /* 0x0000000203097212 */ /* 0x000fc600078e3cff */
[----:B------:R-:W-:Y:S01]  /*100e0*/  IMAD R6, R0, 0x8, R5 ;  /* 0x0000000800067824 */ /* 0x000fe200078e0205 */
[----:B------:R-:W-:Y:S01]  /*100f0*/  SHF.L.U32 R3, R9, 0x1f, RZ ;  /* 0x0000001f09037819 */ /* 0x000fe200000006ff */
[----:B0-----:R-:W-:Y:S06]  /*10100*/  @!P0 BRA `(.L_x_407) ;  /* 0x0000000000dc8947 */ /* 0x001fec0003800000 */
.L_x_418:
[----:B------:R-:W1:Y:S01]  /*10110*/  SYNCS.PHASECHK.TRANS64.TRYWAIT P0, [R6+URZ], R3 ;  /* 0x00000003060075a7 */ /* 0x000e62000800017f */
[----:B------:R-:W-:-:S05]  /*10120*/  VIADD R0, R0, 0x1 ;  /* 0x0000000100007836 */ /* 0x000fca0000000000 */
[----:B------:R-:W-:-:S04]  /*10130*/  ISETP.NE.AND P1, PT, R0, 0x4, PT ;  /* 0x000000040000780c */ /* 0x000fc80003f25270 */
[----:B------:R-:W-:Y:S02]  /*10140*/  SEL R2, RZ, 0x1, P1 ;  /* 0x00000001ff027807 */ /* 0x000fe40000800000 */
[----:B------:R-:W-:Y:S02]  /*10150*/  SEL R0, R0, RZ, P1 ;  /* 0x000000ff00007207 */ /* 0x000fe40000800000 */
[----:B------:R-:W-:-:S03]  /*10160*/  LOP3.LUT R9, R9, R2, RZ, 0x3c, !PT ;  /* 0x0000000209097212 */ /* 0x000fc600078e3cff */
[----:B0-----:R-:W-:Y:S01]  /*10170*/  IMAD R7, R0, 0x8, R5 ;  /* 0x0000000800077824 */ /* 0x001fe200078e0205 */
[----:B------:R-:W-:Y:S01]  /*10180*/  SHF.L.U32 R4, R9, 0x1f, RZ ;  /* 0x0000001f09047819 */ /* 0x000fe200000006ff */
[----:B-1----:R-:W-:Y:S06]  /*10190*/  @!P0 BRA `(.L_x_408) ;  /* 0x0000000000cc8947 */ /* 0x002fec0003800000 */
.L_x_419:
[----:B------:R-:W1:Y:S01]  /*101a0*/  SYNCS.PHASECHK.TRANS64.TRYWAIT P0, [R7+URZ], R4 ;  /* 0x00000004070075a7 */ /* 0x000e62000800017f */
[----:B------:R-:W-:-:S05]  /*101b0*/  VIADD R0, R0, 0x1 ;  /* 0x0000000100007836 */ /* 0x000fca0000000000 */
[----:B------:R-:W-:-:S04]  /*101c0*/  ISETP.NE.AND P1, PT, R0, 0x4, PT ;  /* 0x000000040000780c */ /* 0x000fc80003f25270 */
[----:B------:R-:W-:Y:S02]  /*101d0*/  SEL R2, RZ, 0x1, P1 ;  /* 0x00000001ff027807 */ /* 0x000fe40000800000 */
[----:B------:R-:W-:Y:S02]  /*101e0*/  SEL R0, R0, RZ, P1 ;  /* 0x000000ff00007207 */ /* 0x000fe40000800000 */
[----:B------:R-:W-:Y:S01]  /*101f0*/  LOP3.LUT R2, R9, R2, RZ, 0x3c, !PT ;  /* 0x0000000209027212 */ /* 0x000fe200078e3cff */
[----:B-1----:R-:W-:Y:S06]  /*10200*/  @!P0 BRA `(.L_x_409) ;  /* 0x0000000000c48947 */ /* 0x002fec0003800000 */
.L_x_420:
[----:B------:R-:W-:Y:S01]  /*10210*/  IMAD R5, R0, 0x8, R5 ;  /* 0x0000000800057824 */ /* 0x000fe200078e0205 */
[----:B------:R-:W-:-:S07]  /*10220*/  SHF.L.U32 R0, R2, 0x1f, RZ ;  /* 0x0000001f02007819 */ /* 0x000fce00000006ff */
.L_x_410:
[----:B--2---:R2:W3:Y:S02]  /*10230*/  SYNCS.PHASECHK.TRANS64.TRYWAIT P0, [R5+URZ], R0 ;  /* 0x00000000050075a7 */ /* 0x0044e4000800017f */
[----:B---3--:R-:W-:Y:S05]  /*10240*/  @!P0 NANOSLEEP.SYNCS 0x989680 ;  /* 0x009896800000895d */ /* 0x008fea0003900000 */
[----:B------:R-:W3:Y:S02]  /*10250*/  @!P0 SYNCS.PHASECHK.TRANS64 P0, [R5+URZ], R0 ;  /* 0x00000000050085a7 */ /* 0x000ee4000800007f */
[----:B---3--:R-:W-:Y:S05]  /*10260*/  @!P0 BRA `(.L_x_410) ;  /* 0xfffffffc00f08947 */ /* 0x008fea000383ffff */
.L_x_405:
[----:B------:R-:W-:Y:S05]  /*10270*/  BSYNC B0 ;  /* 0x0000000000007941 */ /* 0x000fea0003800000 */
.L_x_404:
[----:B------:R-:W-:Y:S05]  /*10280*/  EXIT ;  /* 0x000000000000794d */ /* 0x000fea0003800000 */
.L_x_17:
[----:B---3--:R3:W4:Y:S02]  /*10290*/  SYNCS.PHASECHK.TRANS64.TRYWAIT P1, [R3+URZ], R0 ;  /* 0x00000000030075a7 */ /* 0x008724000802017f */
[----:B----4-:R-:W-:Y:S05]  /*102a0*/  @!P1 NANOSLEEP.SYNCS 0x989680 ;  /* 0x009896800000995d */ /* 0x010fea0003900000 */
[----:B------:R-:W4:Y:S02]  /*102b0*/  @!P1 SYNCS.PHASECHK.TRANS64 P1, [R3+URZ], R0 ;  /* 0x00000000030095a7 */ /* 0x000f24000802007f */
[----:B----4-:R-:W-:Y:S05]  /*102c0*/  @!P1 BRA `(.L_x_17) ;  /* 0xfffffffc00f09947 */ /* 0x010fea000383ffff */
[----:B------:R-:W-:Y:S05]  /*102d0*/  BRA `(.L_x_16) ;  /* 0xffffff0c00ec7947 */ /* 0x000fea000383ffff */
.L_x_22:
[----:B-1----:R1:W2:Y:S02]  /*102e0*/  SYNCS.PHASECHK.TRANS64.TRYWAIT P1, [R5+URZ], R4 ;  /* 0x00000004050075a7 */ /* 0x0022a4000802017f */
[----:B--2---:R-:W-:Y:S05]  /*102f0*/  @!P1 NANOSLEEP.SYNCS 0x989680 ;  /* 0x009896800000995d */ /* 0x004fea0003900000 */
[----:B------:R-:W2:Y:S02]  /*10300*/  @!P1 SYNCS.PHASECHK.TRANS64 P1, [R5+URZ], R4 ;  /* 0x00000004050095a7 */ /* 0x000ea4000802007f */
[----:B--2---:R-:W-:Y:S05]  /*10310*/  @!P1 BRA `(.L_x_22) ;  /* 0xfffffffc00f09947 */ /* 0x004fea000383ffff */
[----:B------:R-:W-:Y:S05]  /*10320*/  BRA `(.L_x_21) ;  /* 0xffffff3000b87947 */ /* 0x000fea000383ffff */
.L_x_391:
[----:B------:R-:W-:Y:S01]  /*10330*/  BSSY B1, `(.L_x_411) ;  /* 0x0000006000017945 */ /* 0x000fe20003800000 */
[----:B------:R-:W-:-:S07]  /*10340*/  IMAD.MOV.U32 R15, RZ, RZ, -0x1 ;  /* 0xffffffffff0f7424 */ /* 0x000fce00078e00ff */
[----:B------:R-:W-:Y:S05]  /*10350*/  WARPSYNC.COLLECTIVE R15, `(.L_x_412) ;  /* 0x000000000f0c7348 */ /* 0x000fea0003c00000 */
[----:B------:R-:W-:Y:S02]  /*10360*/  ELECT P6, UR62, PT ;  /* 0x00000000003e782f */ /* 0x000fe400038c0000 */
[----:B------:R-:W-:Y:S01]  /*10370*/  MOV R14, UR62 ;  /* 0x0000003e000e7c02 */ /* 0x000fe20008000f00 */
[----:B------:R-:W-:Y:S10]  /*10380*/  ENDCOLLECTIVE ;  /* 0x000000000000791b */ /* 0x000ff40003800000 */
.L_x_412:
[----:B------:R-:W-:Y:S05]  /*10390*/  BSYNC B1 ;  /* 0x0000000000017941 */ /* 0x000fea0003800000 */
.L_x_411:
[----:B------:R-:W-:Y:S05]  /*103a0*/  BRA `(.L_x_413) ;  /* 0xfffffff0003c7947 */ /* 0x000fea000383ffff */
.L_x_394:
[----:B0-----:R0:W1:Y:S02]  /*103b0*/  SYNCS.PHASECHK.TRANS64.TRYWAIT P1, [R12+URZ+0x20], R7 ;  /* 0x000020070c0075a7 */ /* 0x001064000802017f */
[----:B-1----:R-:W-:Y:S05]  /*103c0*/  @!P1 NANOSLEEP.SYNCS 0x989680 ;  /* 0x009896800000995d */ /* 0x002fea0003900000 */
[----:B------:R-:W1:Y:S02]  /*103d0*/  @!P1 SYNCS.PHASECHK.TRANS64 P1, [R12+URZ+0x20], R7 ;  /* 0x000020070c0095a7 */ /* 0x000e64000802007f */
[----:B-1----:R-:W-:Y:S05]  /*103e0*/  @!P1 BRA `(.L_x_394) ;  /* 0xfffffffc00f09947 */ /* 0x002fea000383ffff */
[----:B------:R-:W-:Y:S05]  /*103f0*/  BRA `(.L_x_414) ;  /* 0xfffffff000707947 */ /* 0x000fea000383ffff */
.L_x_403:
[----:B------:R-:W-:Y:S01]  /*10400*/  BSSY B0, `(.L_x_415) ;  /* 0x0000006000007945 */ /* 0x000fe20003800000 */
[----:B------:R-:W-:-:S07]  /*10410*/  IMAD.MOV.U32 R15, RZ, RZ, -0x1 ;  /* 0xffffffffff0f7424 */ /* 0x000fce00078e00ff */
[----:B------:R-:W-:Y:S05]  /*10420*/  WARPSYNC.COLLECTIVE R15, `(.L_x_416) ;  /* 0x000000000f0c7348 */ /* 0x000fea0003c00000 */
[----:B------:R-:W-:Y:S02]  /*10430*/  ELECT P6, UR62, PT ;  /* 0x00000000003e782f */ /* 0x000fe400038c0000 */
[----:B------:R-:W-:Y:S01]  /*10440*/  MOV R14, UR62 ;  /* 0x0000003e000e7c02 */ /* 0x000fe20008000f00 */
[----:B------:R-:W-:Y:S10]  /*10450*/  ENDCOLLECTIVE ;  /* 0x000000000000791b */ /* 0x000ff40003800000 */
.L_x_416:
[----:B------:R-:W-:Y:S05]  /*10460*/  BSYNC B0 ;  /* 0x0000000000007941 */ /* 0x000fea0003800000 */
.L_x_415:
[----:B------:R-:W-:Y:S05]  /*10470*/  BRA `(.L_x_417) ;  /* 0xfffffff800d07947 */ /* 0x000fea000383ffff */
.L_x_407:
[----:B0-----:R0:W1:Y:S02]  /*10480*/  SYNCS.PHASECHK.TRANS64.TRYWAIT P0, [R7+URZ], R4 ;  /* 0x00000004070075a7 */ /* 0x001064000800017f */
[----:B-1----:R-:W-:Y:S05]  /*10490*/  @!P0 NANOSLEEP.SYNCS 0x989680 ;  /* 0x009896800000895d */ /* 0x002fea0003900000 */
[----:B------:R-:W1:Y:S02]  /*104a0*/  @!P0 SYNCS.PHASECHK.TRANS64 P0, [R7+URZ], R4 ;  /* 0x00000004070085a7 */ /* 0x000e64000800007f */
[----:B-1----:R-:W-:Y:S05]  /*104b0*/  @!P0 BRA `(.L_x_407) ;  /* 0xfffffffc00f08947 */ /* 0x002fea000383ffff */
[----:B------:R-:W-:Y:S05]  /*104c0*/  BRA `(.L_x_418) ;  /* 0xfffffffc00107947 */ /* 0x000fea000383ffff */
.L_x_408:
[----:B0-----:R0:W1:Y:S02]  /*104d0*/  SYNCS.PHASECHK.TRANS64.TRYWAIT P0, [R6+URZ], R3 ;  /* 0x00000003060075a7 */ /* 0x001064000800017f */
[----:B-1----:R-:W-:Y:S05]  /*104e0*/  @!P0 NANOSLEEP.SYNCS 0x989680 ;  /* 0x009896800000895d */ /* 0x002fea0003900000 */
[----:B------:R-:W1:Y:S02]  /*104f0*/  @!P0 SYNCS.PHASECHK.TRANS64 P0, [R6+URZ], R3 ;  /* 0x00000003060085a7 */ /* 0x000e64000800007f */
[----:B-1----:R-:W-:Y:S05]  /*10500*/  @!P0 BRA `(.L_x_408) ;  /* 0xfffffffc00f08947 */ /* 0x002fea000383ffff */
[----:B------:R-:W-:Y:S05]  /*10510*/  BRA `(.L_x_419) ;  /* 0xfffffffc00207947 */ /* 0x000fea000383ffff */
.L_x_409:
[----:B-1----:R1:W2:Y:S02]  /*10520*/  SYNCS.PHASECHK.TRANS64.TRYWAIT P0, [R7+URZ], R4 ;  /* 0x00000004070075a7 */ /* 0x0022a4000800017f */
[----:B--2---:R-:W-:Y:S05]  /*10530*/  @!P0 NANOSLEEP.SYNCS 0x989680 ;  /* 0x009896800000895d */ /* 0x004fea0003900000 */
[----:B------:R-:W2:Y:S02]  /*10540*/  @!P0 SYNCS.PHASECHK.TRANS64 P0, [R7+URZ], R4 ;  /* 0x00000004070085a7 */ /* 0x000ea4000800007f */
[----:B--2---:R-:W-:Y:S05]  /*10550*/  @!P0 BRA `(.L_x_409) ;  /* 0xfffffffc00f08947 */ /* 0x004fea000383ffff */
[----:B------:R-:W-:Y:S05]  /*10560*/  BRA `(.L_x_420) ;  /* 0xfffffffc00287947 */ /* 0x000fea000383ffff */
.L_x_421:
[----:B------:R-:W-:-:S00]  /*10570*/  BRA `(.L_x_421) ;  /* 0xfffffffc00fc7947 */ /* 0x000fc0000383ffff */
[----:B------:R-:W-:-:S00]  /*10580*/  NOP ;  /* 0x0000000000007918 */ /* 0x000fc00000000000 */
[----:B------:R-:W-:-:S00]  /*10590*/  NOP ;  /* 0x0000000000007918 */ /* 0x000fc00000000000 */
[----:B------:R-:W-:-:S00]  /*105a0*/  NOP ;  /* 0x0000000000007918 */ /* 0x000fc00000000000 */
[----:B------:R-:W-:-:S00]  /*105b0*/  NOP ;  /* 0x0000000000007918 */ /* 0x000fc00000000000 */
[----:B------:R-:W-:-:S00]  /*105c0*/  NOP ;  /* 0x0000000000007918 */ /* 0x000fc00000000000 */
[----:B------:R-:W-:-:S00]  /*105d0*/  NOP ;  /* 0x0000000000007918 */ /* 0x000fc00000000000 */
[----:B------:R-:W-:-:S00]  /*105e0*/  NOP ;  /* 0x0000000000007918 */ /* 0x000fc00000000000 */
[----:B------:R-:W-:-:S00]  /*105f0*/  NOP ;  /* 0x0000000000007918 */ /* 0x000fc00000000000 */
.L_x_422:


//--------------------- .nv.global.init           --------------------------
	.section	.nv.global.init,"aw",@progbits
.nv.global.init:
	.type		$str$22,@object
	.size		$str$22,($str$23 - $str$22)
$str$22:
        /*0000*/ 	.byte	0x6b, 0x5f, 0x74, 0x69, 0x6c, 0x65, 0x5f, 0x63, 0x6f, 0x75, 0x6e, 0x74, 0x20, 0x3e, 0x3d, 0x20
        /*0010*/ 	.byte	0x31, 0x00
	.type		$str$23,@object
	.size		$str$23,(__unnamed_1 - $str$23)
$str$23:
        /*0012*/ 	.byte	0x2f, 0x74, 0x6d, 0x70, 0x2f, 0x63, 0x75, 0x74, 0x6c, 0x61, 0x73, 0x73, 0x5f, 0x73, 0x77, 0x65
        /*0022*/ 	.byte	0x65, 0x70, 0x5f, 0x73, 0x72, 0x63, 0x2f, 0x69, 0x6e, 0x63, 0x6c, 0x75, 0x64, 0x65, 0x2f, 0x63
        /*0032*/ 	.byte	0x75, 0x74, 0x6c, 0x61, 0x73, 0x73, 0x2f, 0x67, 0x65, 0x6d, 0x6d, 0x2f, 0x63, 0x6f, 0x6c, 0x6c
        /*0042*/ 	.byte	0x65, 0x63, 0x74, 0x69, 0x76, 0x65, 0x2f, 0x73, 0x6d, 0x39, 0x30, 0x5f, 0x6d, 0x6d, 0x61, 0x5f
        /*0052*/ 	.byte	0x74, 0x6d, 0x61, 0x5f, 0x67, 0x6d, 0x6d, 0x61, 0x5f, 0x73, 0x73, 0x5f, 0x77, 0x61, 0x72, 0x70
        /*0062*/ 	.byte	0x73, 0x70, 0x65, 0x63, 0x69, 0x61, 0x6c, 0x69, 0x7a, 0x65, 0x64, 0x2e, 0x68, 0x70, 0x70, 0x00
	.type		__unnamed_1,@object
	.size		__unnamed_1,(.L_0 - __unnamed_1)
__unnamed_1:
        /*0072*/ 	.byte	0x76, 0x6f, 0x69, 0x64, 0x20, 0x63, 0x75, 0x74, 0x6c, 0x61, 0x73, 0x73, 0x3a, 0x3a, 0x67, 0x65
        /* <DEDUP_REMOVED lines=172> */
        /*0b42*/ 	.byte	0x69, 0x74, 0x79, 0x5d, 0x00
.L_0:


//--------------------- .nv.shared._ZN7cutlass13device_kernelINS_4gemm6kernel13GemmUniversalIN4cute5tupleIJiiiiEEENS1_10collective13CollectiveMmaINS1_34MainloopSm90TmaGmmaWarpSpecializedILi4ENS5_IJNS4_1CILi1EEESB_SB_EEENS1_35KernelTmaWarpSpecializedCooperativeEEENS5_IJNSA_ILi192EEENSA_ILi176EEENSA_ILi128EEEEEEaNS5_IJlSB_lEEEaSJ_NS4_8TiledMMAINS4_8MMA_AtomIJNS4_4SM904GMMA26MMA_64x16x32_S32S8S8_SS_TNEEEENS4_6LayoutINS5_IJNSA_ILi2EEESB_SB_EEENS5_IJSB_NSA_ILi0EEEST_EEEEENS5_IJNS4_10UnderscoreESW_SW_EEEEENS4_13SM90_TMA_LOADENS4_14ComposedLayoutINS4_7SwizzleILi3ELi4ELi3EEENS4_18smem_ptr_flag_bitsILi8EEENSQ_INS5_IJNSA_ILi8EEESH_EEENS5_IJSH_SB_EEEEEEEvNS4_8identityESZ_S19_vS1A_EENS_8epilogue10collective6detail29Sm90TmaWarpSpecializedAdapterINS1D_15DefaultEpilogueIaSJ_SJ_NS1C_6thread17LinearCombinationIaLi1EiiLNS1H_9ScaleType4KindE0ELNS_15FloatRoundStyleE2EaEENS1_15EpilogueDefaultEEEEEvvEEEEvNT_6ParamsE --------------------------
	.section	.nv.shared._ZN7cutlass13device_kernelINS_4gemm6kernel13GemmUniversalIN4cute5tupleIJiiiiEEENS1_10collective13CollectiveMmaINS1_34MainloopSm90TmaGmmaWarpSpecializedILi4ENS5_IJNS4_1CILi1EEESB_SB_EEENS1_35KernelTmaWarpSpecializedCooperativeEEENS5_IJNSA_ILi192EEENSA_ILi176EEENSA_ILi128EEEEEEaNS5_IJlSB_lEEEaSJ_NS4_8TiledMMAINS4_8MMA_AtomIJNS4_4SM904GMMA26MMA_64x16x32_S32S8S8_SS_TNEEEENS4_6LayoutINS5_IJNSA_ILi2EEESB_SB_EEENS5_IJSB_NSA_ILi0EEEST_EEEEENS5_IJNS4_10UnderscoreESW_SW_EEEEENS4_13SM90_TMA_LOADENS4_14ComposedLayoutINS4_7SwizzleILi3ELi4ELi3EEENS4_18smem_ptr_flag_bitsILi8EEENSQ_INS5_IJNSA_ILi8EEESH_EEENS5_IJSH_SB_EEEEEEEvNS4_8identityESZ_S19_vS1A_EENS_8epilogue10collective6detail29Sm90TmaWarpSpecializedAdapterINS1D_15DefaultEpilogueIaSJ_SJ_NS1C_6thread17LinearCombinationIaLi1EiiLNS1H_9ScaleType4KindE0ELNS_15FloatRoundStyleE2EaEENS1_15EpilogueDefaultEEEEEvvEEEEvNT_6ParamsE,"aw",@nobits
	.sectionflags	@""
	.align	16
	.zero		1024


//--------------------- .nv.shared.reserved.0     --------------------------
	.section	.nv.shared.reserved.0,"aw",@nobits
	.weak		__nv_reservedSMEM_offset_0_alias
	.size		__nv_reservedSMEM_offset_0_alias, 0, 0
	.other		__nv_reservedSMEM_offset_0_alias,@"STO_CUDA_RESERVED_SHARED STV_DEFAULT"
__nv_reservedSMEM_offset_0_alias:
	.zero		0


//--------------------- .nv.global                --------------------------
	.section	.nv.global,"aw",@nobits
.nv.global:
	.type		_ZN39_INTERNAL_d70fab3e_4_k_cu_6748112f_28214cute1_E,@object
	.size		_ZN39_INTERNAL_d70fab3e_4_k_cu_6748112f_28214cute1_E,(_ZN39_INTERNAL_d70fab3e_4_k_cu_6748112f_28214cuda3std3__45__cpo6cbeginE - _ZN39_INTERNAL_d70fab3e_4_k_cu_6748112f_28214cute1_E)
_ZN39_INTERNAL_d70fab3e_4_k_cu_6748112f_28214cute1_E:
	.zero		1
	.type		_ZN39_INTERNAL_d70fab3e_4_k_cu_6748112f_28214cuda3std3__45__cpo6cbeginE,@object
	.size		_ZN39_INTERNAL_d70fab3e_4_k_cu_6748112f_28214cuda3std3__45__cpo6cbeginE,(_ZN39_INTERNAL_d70fab3e_4_k_cu_6748112f_28214cuda3std3__48in_placeE - _ZN39_INTERNAL_d70fab3e_4_k_cu_6748112f_28214cuda3std3__45__cpo6cbeginE)
_ZN39_INTERNAL_d70fab3e_4_k_cu_6748112f_28214cuda3std3__45__cpo6cbeginE:
	.zero		1
	.type		_ZN39_INTERNAL_d70fab3e_4_k_cu_6748112f_28214cuda3std3__48in_placeE,@object
	.size		_ZN39_INTERNAL_d70fab3e_4_k_cu_6748112f_28214cuda3std3__48in_placeE,(_ZN39_INTERNAL_d70fab3e_4_k_cu_6748112f_28214cuda3std6ranges3__45__cpo9iter_moveE - _ZN39_INTERNAL_d70fab3e_4_k_cu_6748112f_28214cuda3std3__48in_placeE)
_ZN39_INTERNAL_d70fab3e_4_k_cu_6748112f_28214cuda3std3__48in_placeE:
	.zero		1
	.type		_ZN39_INTERNAL_d70fab3e_4_k_cu_6748112f_28214cuda3std6ranges3__45__cpo9iter_moveE,@object
	.size		_ZN39_INTERNAL_d70fab3e_4_k_cu_6748112f_28214cuda3std6ranges3__45__cpo9iter_moveE,(_ZN39_INTERNAL_d70fab3e_4_k_cu_6748112f_28214cuda3std3__45__cpo5beginE - _ZN39_INTERNAL_d70fab3e_4_k_cu_6748112f_28214cuda3std6ranges3__45__cpo9iter_moveE)
_ZN39_INTERNAL_d70fab3e_4_k_cu_6748112f_28214cuda3std6ranges3__45__cpo9iter_moveE:
	.zero		1
	.type		_ZN39_INTERNAL_d70fab3e_4_k_cu_6748112f_28214cuda3std3__45__cpo5beginE,@object
	.size		_ZN39_INTERNAL_d70fab3e_4_k_cu_6748112f_28214cuda3std3__45__cpo5beginE,(_ZN39_INTERNAL_d70fab3e_4_k_cu_6748112f_28214cuda3std3__441_GLOBAL__N__d70fab3e_4_k_cu_6748112f_28216ignoreE - _ZN39_INTERNAL_d70fab3e_4_k_cu_6748112f_28214cuda3std3__45__cpo5beginE)
_ZN39_INTERNAL_d70fab3e_4_k_cu_6748112f_28214cuda3std3__45__cpo5beginE:
	.zero		1
	.type		_ZN39_INTERNAL_d70fab3e_4_k_cu_6748112f_28214cuda3std3__441_GLOBAL__N__d70fab3e_4_k_cu_6748112f_28216ignoreE,@object
	.size		_ZN39_INTERNAL_d70fab3e_4_k_cu_6748112f_28214cuda3std3__441_GLOBAL__N__d70fab3e_4_k_cu_6748112f_28216ignoreE,(_ZN39_INTERNAL_d70fab3e_4_k_cu_6748112f_28214cute7productE - _ZN39_INTERNAL_d70fab3e_4_k_cu_6748112f_28214cuda3std3__441_GLOBAL__N__d70fab3e_4_k_cu_6748112f_28216ignoreE)
_ZN39_INTERNAL_d70fab3e_4_k_cu_6748112f_28214cuda3std3__441_GLOBAL__N__d70fab3e_4_k_cu_6748112f_28216ignoreE:
	.zero		1
	.type		_ZN39_INTERNAL_d70fab3e_4_k_cu_6748112f_28214cute7productE,@object
	.size		_ZN39_INTERNAL_d70fab3e_4_k_cu_6748112f_28214cute7productE,(_ZN39_INTERNAL_d70fab3e_4_k_cu_6748112f_28214cuda3std3__45__cpo3endE - _ZN39_INTERNAL_d70fab3e_4_k_cu_6748112f_28214cute7productE)
_ZN39_INTERNAL_d70fab3e_4_k_cu_6748112f_28214cute7productE:
	.zero		1
	.type		_ZN39_INTERNAL_d70fab3e_4_k_cu_6748112f_28214cuda3std3__45__cpo3endE,@object
	.size		_ZN39_INTERNAL_d70fab3e_4_k_cu_6748112f_28214cuda3std3__45__cpo3endE,(_ZN39_INTERNAL_d70fab3e_4_k_cu_6748112f_28214cuda3std3__419piecewise_constructE - _ZN39_INTERNAL_d70fab3e_4_k_cu_6748112f_28214cuda3std3__45__cpo3endE)
_ZN39_INTERNAL_d70fab3e_4_k_cu_6748112f_28214cuda3std3__45__cpo3endE:
	.zero		1
	.type		_ZN39_INTERNAL_d70fab3e_4_k_cu_6748112f_28214cuda3std3__419piecewise_constructE,@object
	.size		_ZN39_INTERNAL_d70fab3e_4_k_cu_6748112f_28214cuda3std3__419piecewise_constructE,(_ZN39_INTERNAL_d70fab3e_4_k_cu_6748112f_28214cuda3std3__45__cpo4cendE - _ZN39_INTERNAL_d70fab3e_4_k_cu_6748112f_28214cuda3std3__419piecewise_constructE)
_ZN39_INTERNAL_d70fab3e_4_k_cu_6748112f_28214cuda3std3__419piecewise_constructE:
	.zero		1
	.type		_ZN39_INTERNAL_d70fab3e_4_k_cu_6748112f_28214cuda3std3__45__cpo4cendE,@object
	.size		_ZN39_INTERNAL_d70fab3e_4_k_cu_6748112f_28214cuda3std3__45__cpo4cendE,(_ZN39_INTERNAL_d70fab3e_4_k_cu_6748112f_28214cuda3std6ranges3__45__cpo4swapE - _ZN39_INTERNAL_d70fab3e_4_k_cu_6748112f_28214cuda3std3__45__cpo4cendE)
_ZN39_INTERNAL_d70fab3e_4_k_cu_6748112f_28214cuda3std3__45__cpo4cendE:
	.zero		1
	.type		_ZN39_INTERNAL_d70fab3e_4_k_cu_6748112f_28214cuda3std6ranges3__45__cpo4swapE,@object
	.size		_ZN39_INTERNAL_d70fab3e_4_k_cu_6748112f_28214cuda3std6ranges3__45__cpo4swapE,(.L_8 - _ZN39_INTERNAL_d70fab3e_4_k_cu_6748112f_28214cuda3std6ranges3__45__cpo4swapE)
_ZN39_INTERNAL_d70fab3e_4_k_cu_6748112f_28214cuda3std6ranges3__45__cpo4swapE:
	.zero		1
.L_8:


//--------------------- .nv.constant0._ZN7cutlass13device_kernelINS_4gemm6kernel13GemmUniversalIN4cute5tupleIJiiiiEEENS1_10collective13CollectiveMmaINS1_34MainloopSm90TmaGmmaWarpSpecializedILi4ENS5_IJNS4_1CILi1EEESB_SB_EEENS1_35KernelTmaWarpSpecializedCooperativeEEENS5_IJNSA_ILi192EEENSA_ILi176EEENSA_ILi128EEEEEEaNS5_IJlSB_lEEEaSJ_NS4_8TiledMMAINS4_8MMA_AtomIJNS4_4SM904GMMA26MMA_64x16x32_S32S8S8_SS_TNEEEENS4_6LayoutINS5_IJNSA_ILi2EEESB_SB_EEENS5_IJSB_NSA_ILi0EEEST_EEEEENS5_IJNS4_10UnderscoreESW_SW_EEEEENS4_13SM90_TMA_LOADENS4_14ComposedLayoutINS4_7SwizzleILi3ELi4ELi3EEENS4_18smem_ptr_flag_bitsILi8EEENSQ_INS5_IJNSA_ILi8EEESH_EEENS5_IJSH_SB_EEEEEEEvNS4_8identityESZ_S19_vS1A_EENS_8epilogue10collective6detail29Sm90TmaWarpSpecializedAdapterINS1D_15DefaultEpilogueIaSJ_SJ_NS1C_6thread17LinearCombinationIaLi1EiiLNS1H_9ScaleType4KindE0ELNS_15FloatRoundStyleE2EaEENS1_15EpilogueDefaultEEEEEvvEEEEvNT_6ParamsE --------------------------
	.section	.nv.constant0._ZN7cutlass13device_kernelINS_4gemm6kernel13GemmUniversalIN4cute5tupleIJiiiiEEENS1_10collective13CollectiveMmaINS1_34MainloopSm90TmaGmmaWarpSpecializedILi4ENS5_IJNS4_1CILi1EEESB_SB_EEENS1_35KernelTmaWarpSpecializedCooperativeEEENS5_IJNSA_ILi192EEENSA_ILi176EEENSA_ILi128EEEEEEaNS5_IJlSB_lEEEaSJ_NS4_8TiledMMAINS4_8MMA_AtomIJNS4_4SM904GMMA26MMA_64x16x32_S32S8S8_SS_TNEEEENS4_6LayoutINS5_IJNSA_ILi2EEESB_SB_EEENS5_IJSB_NSA_ILi0EEEST_EEEEENS5_IJNS4_10UnderscoreESW_SW_EEEEENS4_13SM90_TMA_LOADENS4_14ComposedLayoutINS4_7SwizzleILi3ELi4ELi3EEENS4_18smem_ptr_flag_bitsILi8EEENSQ_INS5_IJNSA_ILi8EEESH_EEENS5_IJSH_SB_EEEEEEEvNS4_8identityESZ_S19_vS1A_EENS_8epilogue10collective6detail29Sm90TmaWarpSpecializedAdapterINS1D_15DefaultEpilogueIaSJ_SJ_NS1C_6thread17LinearCombinationIaLi1EiiLNS1H_9ScaleType4KindE0ELNS_15FloatRoundStyleE2EaEENS1_15EpilogueDefaultEEEEEvvEEEEvNT_6ParamsE,"a",@progbits
	.sectionflags	@""
	.align	4
.nv.constant0._ZN7cutlass13device_kernelINS_4gemm6kernel13GemmUniversalIN4cute5tupleIJiiiiEEENS1_10collective13CollectiveMmaINS1_34MainloopSm90TmaGmmaWarpSpecializedILi4ENS5_IJNS4_1CILi1EEESB_SB_EEENS1_35KernelTmaWarpSpecializedCooperativeEEENS5_IJNSA_ILi192EEENSA_ILi176EEENSA_ILi128EEEEEEaNS5_IJlSB_lEEEaSJ_NS4_8TiledMMAINS4_8MMA_AtomIJNS4_4SM904GMMA26MMA_64x16x32_S32S8S8_SS_TNEEEENS4_6LayoutINS5_IJNSA_ILi2EEESB_SB_EEENS5_IJSB_NSA_ILi0EEEST_EEEEENS5_IJNS4_10UnderscoreESW_SW_EEEEENS4_13SM90_TMA_LOADENS4_14ComposedLayoutINS4_7SwizzleILi3ELi4ELi3EEENS4_18smem_ptr_flag_bitsILi8EEENSQ_INS5_IJNSA_ILi8EEESH_EEENS5_IJSH_SB_EEEEEEEvNS4_8identityESZ_S19_vS1A_EENS_8epilogue10collective6detail29Sm90TmaWarpSpecializedAdapterINS1D_15DefaultEpilogueIaSJ_SJ_NS1C_6thread17LinearCombinationIaLi1EiiLNS1H_9ScaleType4KindE0ELNS_15FloatRoundStyleE2EaEENS1_15EpilogueDefaultEEEEEvvEEEEvNT_6ParamsE:
	.zero		1664


//--------------------- SYMBOLS --------------------------

	.type		.nv.reservedSmem.offset0,@object
	.size		.nv.reservedSmem.offset0,0x4
	.type		__assertfail,@function
